	.target	sm_100a

	.elftype	@"ET_EXEC"


//--------------------- .note.nv.tkinfo           --------------------------
	.section	.note.nv.tkinfo,"",@"SHT_NOTE"
	.sectionflags	@"SHF_NOTE_NV_TKINFO"
	.tkinfo
        /*0018*/ 	.word	0x00000002
        /*0030*/ 	.string	""
        /*0030*/ 	.string	"ptxas"
        /*0030*/ 	.string	"Cuda compilation tools, release 13.0, V13.0.88"
        /*0030*/ 	.string	"Build cuda_13.0.r13.0/compiler.36424714_0"
        /*0030*/ 	.string	"-arch sm_100a -m 64 "



//--------------------- .note.nv.cuinfo           --------------------------
	.section	.note.nv.cuinfo,"",@"SHT_NOTE"
	.sectionflags	@"SHF_NOTE_NV_CUINFO"
        /*0018*/ 	.short	0x0002
        /*001a*/ 	.short	0x0064
        /*001c*/ 	.short	0x0082
	.zero		2


//--------------------- .nv.info                  --------------------------
	.section	.nv.info,"",@"SHT_CUDA_INFO"
	.align	4


	//----- nvinfo : EIATTR_REGCOUNT
	.align		4
        /*0000*/ 	.byte	0x04, 0x2f
        /*0002*/ 	.short	(.L_19 - .L_18)
	.align		4
.L_18:
        /*0004*/ 	.word	index@(_ZN7cutlass13device_kernelINS_4gemm6kernel13GemmUniversalIN4cute5tupleIJiiiiEEENS1_10collective13CollectiveMmaINS1_35MainloopSm100TmaUmmaWarpSpecializedILi3ELi2ELi4ENS5_IJNS4_1CILi4EEENSA_ILi1EEESC_EEEEENS5_IJNSA_ILi128EEESF_NSA_ILi64EEEEEENS_6half_tENS5_IJSC_llEEESI_NS5_IJlSC_lEEENS4_8TiledMMAINS4_8MMA_AtomIJNS4_26SM100_MMA_F16BF16_2x1SM_SSISI_SI_fLi128ELi128ELNS4_4UMMA5MajorE1ELSP_0ELNSO_7ScaleInE0ELSQ_0EEEEEENS4_6LayoutINS5_IJSC_SC_SC_EEENS5_IJNSA_ILi0EEESV_SV_EEEEENS5_IJNS4_10UnderscoreESY_SY_EEEEENS4_18SM100_TMA_2SM_LOADENS4_14ComposedLayoutINS4_7SwizzleILi3ELi4ELi3EEENS4_18smem_ptr_flag_bitsILi16EEENST_INS5_IJSG_NSA_ILi8EEEEEENS5_IJSC_SG_EEEEEEEvNS4_8identityENS4_28SM100_TMA_2SM_LOAD_MULTICASTENS12_IS14_S16_NST_INS5_IJS17_SG_EEENS5_IJSG_SC_EEEEEEEvS1C_EENS_8epilogue10collective18CollectiveEpilogueINS1J_23Sm100TmaWarpSpecializedILi4ELi2ELi16ELb1ELb0EEEJNS5_IJSG_SF_SG_EEENS5_IJNST_ISG_SC_EENST_INS5_IJNSA_ILi16EEENSA_ILi2EEEEEES19_EEEEESI_SK_SI_SK_NS1J_6fusion15FusionCallbacksIS1N_NS1V_17LinearCombinationISI_fSI_fLNS_15FloatRoundStyleE2EEES1O_S1U_JEEENS4_5SM1004TMEM4LOAD26SM100_TMEM_LOAD_32dp32b16xENS4_13SM90_TMA_LOADENS12_INS13_ILi1ELi4ELi3EEES16_NST_INS5_IJS17_S1Q_EEENS5_IJS1Q_SC_EEEEEEENS4_39AutoVectorizingCopyWithAssumedAlignmentILi128EEENS4_14SM90_TMA_STOREES2A_S2C_S2C_EEEvvEEEEvNT_6ParamsE)
        /*0008*/ 	.word	0x00000044


	//----- nvinfo : EIATTR_FRAME_SIZE
	.align		4
.L_19:
        /*000c*/ 	.byte	0x04, 0x11
        /*000e*/ 	.short	(.L_21 - .L_20)
	.align		4
.L_20:
        /*0010*/ 	.word	index@($__internal_2_$__cuda_sm10x_tcgen05_guardrail_trap_unallocated_columns_being_dealloced)
        /*0014*/ 	.word	0x00000000


	//----- nvinfo : EIATTR_FRAME_SIZE
	.align		4
.L_21:
        /*0018*/ 	.byte	0x04, 0x11
        /*001a*/ 	.short	(.L_23 - .L_22)
	.align		4
.L_22:
        /*001c*/ 	.word	index@($__internal_1_$__cuda_sm10x_tcgen05_guardrail_trap_phase_invalid_during_alloc)
        /*0020*/ 	.word	0x00000000


	//----- nvinfo : EIATTR_FRAME_SIZE
	.align		4
.L_23:
        /*0024*/ 	.byte	0x04, 0x11
        /*0026*/ 	.short	(.L_25 - .L_24)
	.align		4
.L_24:
        /*0028*/ 	.word	index@($__internal_0_$__cuda_sm10x_tcgen05_guardrail_trap_col_being_dealloced_not_returned_by_alloc)
        /*002c*/ 	.word	0x00000000


	//----- nvinfo : EIATTR_FRAME_SIZE
	.align		4
.L_25:
        /*0030*/ 	.byte	0x04, 0x11
        /*0032*/ 	.short	(.L_27 - .L_26)
	.align		4
.L_26:
        /*0034*/ 	.word	index@(_ZN7cutlass13device_kernelINS_4gemm6kernel13GemmUniversalIN4cute5tupleIJiiiiEEENS1_10collective13CollectiveMmaINS1_35MainloopSm100TmaUmmaWarpSpecializedILi3ELi2ELi4ENS5_IJNS4_1CILi4EEENSA_ILi1EEESC_EEEEENS5_IJNSA_ILi128EEESF_NSA_ILi64EEEEEENS_6half_tENS5_IJSC_llEEESI_NS5_IJlSC_lEEENS4_8TiledMMAINS4_8MMA_AtomIJNS4_26SM100_MMA_F16BF16_2x1SM_SSISI_SI_fLi128ELi128ELNS4_4UMMA5MajorE1ELSP_0ELNSO_7ScaleInE0ELSQ_0EEEEEENS4_6LayoutINS5_IJSC_SC_SC_EEENS5_IJNSA_ILi0EEESV_SV_EEEEENS5_IJNS4_10UnderscoreESY_SY_EEEEENS4_18SM100_TMA_2SM_LOADENS4_14ComposedLayoutINS4_7SwizzleILi3ELi4ELi3EEENS4_18smem_ptr_flag_bitsILi16EEENST_INS5_IJSG_NSA_ILi8EEEEEENS5_IJSC_SG_EEEEEEEvNS4_8identityENS4_28SM100_TMA_2SM_LOAD_MULTICASTENS12_IS14_S16_NST_INS5_IJS17_SG_EEENS5_IJSG_SC_EEEEEEEvS1C_EENS_8epilogue10collective18CollectiveEpilogueINS1J_23Sm100TmaWarpSpecializedILi4ELi2ELi16ELb1ELb0EEEJNS5_IJSG_SF_SG_EEENS5_IJNST_ISG_SC_EENST_INS5_IJNSA_ILi16EEENSA_ILi2EEEEEES19_EEEEESI_SK_SI_SK_NS1J_6fusion15FusionCallbacksIS1N_NS1V_17LinearCombinationISI_fSI_fLNS_15FloatRoundStyleE2EEES1O_S1U_JEEENS4_5SM1004TMEM4LOAD26SM100_TMEM_LOAD_32dp32b16xENS4_13SM90_TMA_LOADENS12_INS13_ILi1ELi4ELi3EEES16_NST_INS5_IJS17_S1Q_EEENS5_IJS1Q_SC_EEEEEEENS4_39AutoVectorizingCopyWithAssumedAlignmentILi128EEENS4_14SM90_TMA_STOREES2A_S2C_S2C_EEEvvEEEEvNT_6ParamsE)
        /*0038*/ 	.word	0x00000000


	//----- nvinfo : EIATTR_MIN_STACK_SIZE
	.align		4
.L_27:
        /*003c*/ 	.byte	0x04, 0x12
        /*003e*/ 	.short	(.L_29 - .L_28)
	.align		4
.L_28:
        /*0040*/ 	.word	index@(_ZN7cutlass13device_kernelINS_4gemm6kernel13GemmUniversalIN4cute5tupleIJiiiiEEENS1_10collective13CollectiveMmaINS1_35MainloopSm100TmaUmmaWarpSpecializedILi3ELi2ELi4ENS5_IJNS4_1CILi4EEENSA_ILi1EEESC_EEEEENS5_IJNSA_ILi128EEESF_NSA_ILi64EEEEEENS_6half_tENS5_IJSC_llEEESI_NS5_IJlSC_lEEENS4_8TiledMMAINS4_8MMA_AtomIJNS4_26SM100_MMA_F16BF16_2x1SM_SSISI_SI_fLi128ELi128ELNS4_4UMMA5MajorE1ELSP_0ELNSO_7ScaleInE0ELSQ_0EEEEEENS4_6LayoutINS5_IJSC_SC_SC_EEENS5_IJNSA_ILi0EEESV_SV_EEEEENS5_IJNS4_10UnderscoreESY_SY_EEEEENS4_18SM100_TMA_2SM_LOADENS4_14ComposedLayoutINS4_7SwizzleILi3ELi4ELi3EEENS4_18smem_ptr_flag_bitsILi16EEENST_INS5_IJSG_NSA_ILi8EEEEEENS5_IJSC_SG_EEEEEEEvNS4_8identityENS4_28SM100_TMA_2SM_LOAD_MULTICASTENS12_IS14_S16_NST_INS5_IJS17_SG_EEENS5_IJSG_SC_EEEEEEEvS1C_EENS_8epilogue10collective18CollectiveEpilogueINS1J_23Sm100TmaWarpSpecializedILi4ELi2ELi16ELb1ELb0EEEJNS5_IJSG_SF_SG_EEENS5_IJNST_ISG_SC_EENST_INS5_IJNSA_ILi16EEENSA_ILi2EEEEEES19_EEEEESI_SK_SI_SK_NS1J_6fusion15FusionCallbacksIS1N_NS1V_17LinearCombinationISI_fSI_fLNS_15FloatRoundStyleE2EEES1O_S1U_JEEENS4_5SM1004TMEM4LOAD26SM100_TMEM_LOAD_32dp32b16xENS4_13SM90_TMA_LOADENS12_INS13_ILi1ELi4ELi3EEES16_NST_INS5_IJS17_S1Q_EEENS5_IJS1Q_SC_EEEEEEENS4_39AutoVectorizingCopyWithAssumedAlignmentILi128EEENS4_14SM90_TMA_STOREES2A_S2C_S2C_EEEvvEEEEvNT_6ParamsE)
        /*0044*/ 	.word	0x00000000
.L_29:


//--------------------- .nv.compat                --------------------------
	.section	.nv.compat,"",@"SHT_CUDA_COMPAT_INFO"
	.align	4
        /*0000*/ 	.byte	0x02, 0x09, 0x01, 0x00, 0x02, 0x02, 0x02, 0x00, 0x02, 0x05, 0x05, 0x00, 0x03, 0x07, 0x01, 0x01
        /*0010*/ 	.byte	0x02, 0x03, 0x01, 0x00, 0x02, 0x06, 0x01, 0x00, 0x04, 0x0b, 0x08, 0x00, 0x09, 0x00, 0x00, 0x00
        /*0020*/ 	.byte	0x00, 0x00, 0x00, 0x00


//--------------------- .nv.info._ZN7cutlass13device_kernelINS_4gemm6kernel13GemmUniversalIN4cute5tupleIJiiiiEEENS1_10collective13CollectiveMmaINS1_35MainloopSm100TmaUmmaWarpSpecializedILi3ELi2ELi4ENS5_IJNS4_1CILi4EEENSA_ILi1EEESC_EEEEENS5_IJNSA_ILi128EEESF_NSA_ILi64EEEEEENS_6half_tENS5_IJSC_llEEESI_NS5_IJlSC_lEEENS4_8TiledMMAINS4_8MMA_AtomIJNS4_26SM100_MMA_F16BF16_2x1SM_SSISI_SI_fLi128ELi128ELNS4_4UMMA5MajorE1ELSP_0ELNSO_7ScaleInE0ELSQ_0EEEEEENS4_6LayoutINS5_IJSC_SC_SC_EEENS5_IJNSA_ILi0EEESV_SV_EEEEENS5_IJNS4_10UnderscoreESY_SY_EEEEENS4_18SM100_TMA_2SM_LOADENS4_14ComposedLayoutINS4_7SwizzleILi3ELi4ELi3EEENS4_18smem_ptr_flag_bitsILi16EEENST_INS5_IJSG_NSA_ILi8EEEEEENS5_IJSC_SG_EEEEEEEvNS4_8identityENS4_28SM100_TMA_2SM_LOAD_MULTICASTENS12_IS14_S16_NST_INS5_IJS17_SG_EEENS5_IJSG_SC_EEEEEEEvS1C_EENS_8epilogue10collective18CollectiveEpilogueINS1J_23Sm100TmaWarpSpecializedILi4ELi2ELi16ELb1ELb0EEEJNS5_IJSG_SF_SG_EEENS5_IJNST_ISG_SC_EENST_INS5_IJNSA_ILi16EEENSA_ILi2EEEEEES19_EEEEESI_SK_SI_SK_NS1J_6fusion15FusionCallbacksIS1N_NS1V_17LinearCombinationISI_fSI_fLNS_15FloatRoundStyleE2EEES1O_S1U_JEEENS4_5SM1004TMEM4LOAD26SM100_TMEM_LOAD_32dp32b16xENS4_13SM90_TMA_LOADENS12_INS13_ILi1ELi4ELi3EEES16_NST_INS5_IJS17_S1Q_EEENS5_IJS1Q_SC_EEEEEEENS4_39AutoVectorizingCopyWithAssumedAlignmentILi128EEENS4_14SM90_TMA_STOREES2A_S2C_S2C_EEEvvEEEEvNT_6ParamsE --------------------------
	.section	.nv.info._ZN7cutlass13device_kernelINS_4gemm6kernel13GemmUniversalIN4cute5tupleIJiiiiEEENS1_10collective13CollectiveMmaINS1_35MainloopSm100TmaUmmaWarpSpecializedILi3ELi2ELi4ENS5_IJNS4_1CILi4EEENSA_ILi1EEESC_EEEEENS5_IJNSA_ILi128EEESF_NSA_ILi64EEEEEENS_6half_tENS5_IJSC_llEEESI_NS5_IJlSC_lEEENS4_8TiledMMAINS4_8MMA_AtomIJNS4_26SM100_MMA_F16BF16_2x1SM_SSISI_SI_fLi128ELi128ELNS4_4UMMA5MajorE1ELSP_0ELNSO_7ScaleInE0ELSQ_0EEEEEENS4_6LayoutINS5_IJSC_SC_SC_EEENS5_IJNSA_ILi0EEESV_SV_EEEEENS5_IJNS4_10UnderscoreESY_SY_EEEEENS4_18SM100_TMA_2SM_LOADENS4_14ComposedLayoutINS4_7SwizzleILi3ELi4ELi3EEENS4_18smem_ptr_flag_bitsILi16EEENST_INS5_IJSG_NSA_ILi8EEEEEENS5_IJSC_SG_EEEEEEEvNS4_8identityENS4_28SM100_TMA_2SM_LOAD_MULTICASTENS12_IS14_S16_NST_INS5_IJS17_SG_EEENS5_IJSG_SC_EEEEEEEvS1C_EENS_8epilogue10collective18CollectiveEpilogueINS1J_23Sm100TmaWarpSpecializedILi4ELi2ELi16ELb1ELb0EEEJNS5_IJSG_SF_SG_EEENS5_IJNST_ISG_SC_EENST_INS5_IJNSA_ILi16EEENSA_ILi2EEEEEES19_EEEEESI_SK_SI_SK_NS1J_6fusion15FusionCallbacksIS1N_NS1V_17LinearCombinationISI_fSI_fLNS_15FloatRoundStyleE2EEES1O_S1U_JEEENS4_5SM1004TMEM4LOAD26SM100_TMEM_LOAD_32dp32b16xENS4_13SM90_TMA_LOADENS12_INS13_ILi1ELi4ELi3EEES16_NST_INS5_IJS17_S1Q_EEENS5_IJS1Q_SC_EEEEEEENS4_39AutoVectorizingCopyWithAssumedAlignmentILi128EEENS4_14SM90_TMA_STOREES2A_S2C_S2C_EEEvvEEEEvNT_6ParamsE,"",@"SHT_CUDA_INFO"
	.sectionflags	@""
	.align	4


	//----- nvinfo : EIATTR_CUDA_API_VERSION
	.align		4
        /*0000*/ 	.byte	0x04, 0x37
        /*0002*/ 	.short	(.L_31 - .L_30)
.L_30:
        /*0004*/ 	.word	0x00000082


	//----- nvinfo : EIATTR_KPARAM_INFO
	.align		4
.L_31:
        /*0008*/ 	.byte	0x04, 0x17
        /*000a*/ 	.short	(.L_33 - .L_32)
.L_32:
        /*000c*/ 	.word	0x00000000
        /*0010*/ 	.short	0x0000
        /*0012*/ 	.short	0x0000
        /*0014*/ 	.byte	0x00, 0xf0, 0x01, 0x20


	//----- nvinfo : EIATTR_AT_ENTRY_FRAGMENTS
	.align		4
.L_33:
        /*0018*/ 	.byte	0x04, 0x4f
        /*001a*/ 	.short	(.L_35 - .L_34)


	//   ....[0]....
.L_34:
        /*001c*/ 	.word	0x00000007


	//----- nvinfo : EIATTR_RESERVED_SMEM_USED
	.align		4
.L_35:
        /*0020*/ 	.byte	0x01, 0x41
	.zero		2


	//----- nvinfo : EIATTR_SPARSE_MMA_MASK
	.align		4
        /*0024*/ 	.byte	0x03, 0x50
        /*0026*/ 	.short	0x0000


	//----- nvinfo : EIATTR_TCGEN05_2CTA_USED
	.align		4
        /*0028*/ 	.byte	0x01, 0x52
	.zero		2


	//----- nvinfo : EIATTR_MAXREG_COUNT
	.align		4
        /*002c*/ 	.byte	0x03, 0x1b
        /*002e*/ 	.short	0x00ff


	//----- nvinfo : EIATTR_NUM_BARRIERS
	.align		4
        /*0030*/ 	.byte	0x02, 0x4c
        /*0032*/ 	.byte	0x07
	.zero		1


	//----- nvinfo : EIATTR_EXTERNS
	.align		4
        /*0034*/ 	.byte	0x04, 0x0f
        /*0036*/ 	.short	(.L_37 - .L_36)


	//   ....[0]....
	.align		4
.L_36:
        /*0038*/ 	.word	index@(__assertfail)


	//----- nvinfo : EIATTR_MERCURY_ISA_VERSION
	.align		4
.L_37:
        /*003c*/ 	.byte	0x03, 0x5f
        /*003e*/ 	.short	0x0101


	//----- nvinfo : EIATTR_INT_WARP_WIDE_INSTR_OFFSETS
	.align		4
        /*0040*/ 	.byte	0x04, 0x31
        /*0042*/ 	.short	(.L_39 - .L_38)


	//   ....[0]....
.L_38:
        /*0044*/ 	.word	0x00000d50


	//   ....[1]....
        /*0048*/ 	.word	0x00000df0


	//   ....[2]....
        /*004c*/ 	.word	0x000041d0


	//   ....[3]....
        /*0050*/ 	.word	0x00004200


	//   ....[4]....
        /*0054*/ 	.word	0x00004220


	//   ....[5]....
        /*0058*/ 	.word	0x00004de0


	//   ....[6]....
        /*005c*/ 	.word	0x00004e80


	//   ....[7]....
        /*0060*/ 	.word	0x00004f30


	//   ....[8]....
        /*0064*/ 	.word	0x00004fb0


	//   ....[9]....
        /*0068*/ 	.word	0x00005060


	//   ....[10]....
        /*006c*/ 	.word	0x00005110


	//   ....[11]....
        /*0070*/ 	.word	0x00005190


	//   ....[12]....
        /*0074*/ 	.word	0x00005250


	//   ....[13]....
        /*0078*/ 	.word	0x00005310


	//   ....[14]....
        /*007c*/ 	.word	0x000053c0


	//   ....[15]....
        /*0080*/ 	.word	0x000054b0


	//   ....[16]....
        /*0084*/ 	.word	0x00005590


	//----- nvinfo : EIATTR_COOP_GROUP_MASK_REGIDS
	.align		4
.L_39:
        /*0088*/ 	.byte	0x04, 0x29
        /*008a*/ 	.short	(.L_41 - .L_40)


	//   ....[0]....
.L_40:
        /*008c*/ 	.word	0xffffffff


	//   ....[1]....
        /*0090*/ 	.word	0xffffffff


	//   ....[2]....
        /*0094*/ 	.word	0xffffffff


	//   ....[3]....
        /*0098*/ 	.word	0xffffffff


	//   ....[4]....
        /*009c*/ 	.word	0xffffffff


	//   ....[5]....
        /*00a0*/ 	.word	0xffffffff


	//   ....[6]....
        /*00a4*/ 	.word	0xffffffff


	//   ....[7]....
        /*00a8*/ 	.word	0xffffffff


	//   ....[8]....
        /*00ac*/ 	.word	0xffffffff


	//   ....[9]....
        /*00b0*/ 	.word	0xffffffff


	//   ....[10]....
        /*00b4*/ 	.word	0xffffffff


	//   ....[11]....
        /*00b8*/ 	.word	0xffffffff


	//   ....[12]....
        /*00bc*/ 	.word	0xffffffff


	//   ....[13]....
        /*00c0*/ 	.word	0xffffffff


	//----- nvinfo : EIATTR_COOP_GROUP_INSTR_OFFSETS
	.align		4
.L_41:
        /*00c4*/ 	.byte	0x04, 0x28
        /*00c6*/ 	.short	(.L_43 - .L_42)


	//   ....[0]....
.L_42:
        /*00c8*/ 	.word	0x000000b0


	//   ....[1]....
        /*00cc*/ 	.word	0x00000520


	//   ....[2]....
        /*00d0*/ 	.word	0x000006c0


	//   ....[3]....
        /*00d4*/ 	.word	0x00000850


	//   ....[4]....
        /*00d8*/ 	.word	0x00000940


	//   ....[5]....
        /*00dc*/ 	.word	0x00000aa0


	//   ....[6]....
        /*00e0*/ 	.word	0x00000c30


	//   ....[7]....
        /*00e4*/ 	.word	0x00000e70


	//   ....[8]....
        /*00e8*/ 	.word	0x000021a0


	//   ....[9]....
        /*00ec*/ 	.word	0x00002fc0


	//   ....[10]....
        /*00f0*/ 	.word	0x00003490


	//   ....[11]....
        /*00f4*/ 	.word	0x000034c0


	//   ....[12]....
        /*00f8*/ 	.word	0x000040d0


	//   ....[13]....
        /*00fc*/ 	.word	0x000042e0


	//----- nvinfo : EIATTR_VRC_CTA_INIT_COUNT
	.align		4
.L_43:
        /*0100*/ 	.byte	0x02, 0x4a
        /*0102*/ 	.byte	0x80
	.zero		1


	//----- nvinfo : EIATTR_SYSCALL_OFFSETS
	.align		4
        /*0104*/ 	.byte	0x04, 0x46
        /*0106*/ 	.short	(.L_45 - .L_44)


	//   ....[0]....
.L_44:
        /*0108*/ 	.word	0x00006120


	//   ....[1]....
        /*010c*/ 	.word	0x00006210


	//   ....[2]....
        /*0110*/ 	.word	0x000069b0


	//   ....[3]....
        /*0114*/ 	.word	0x000072e0


	//   ....[4]....
        /*0118*/ 	.word	0x00007bb0


	//   ....[5]....
        /*011c*/ 	.word	0x00008480


	//----- nvinfo : EIATTR_MBARRIER_INSTR_OFFSETS
	.align		4
.L_45:
        /*0120*/ 	.byte	0x04, 0x39
        /*0122*/ 	.short	(.L_47 - .L_46)


	//   ....[0]....
.L_46:
        /*0124*/ 	.word	0x00000650
        /*0128*/ 	.word	0x000000ff
        /*012c*/ 	.word	0x00000000
        /*0130*/ 	.short	0x0100
        /*0132*/ 	.byte	0x04
	.zero		1


	//   ....[1]....
        /*0134*/ 	.word	0x00000660
        /*0138*/ 	.word	0x000000ff
        /*013c*/ 	.word	0x00000018
        /*0140*/ 	.short	0x0100
        /*0142*/ 	.byte	0x04
	.zero		1


	//   ....[2]....
        /*0144*/ 	.word	0x00000670
        /*0148*/ 	.word	0x000000ff
        /*014c*/ 	.word	0x00000008
        /*0150*/ 	.short	0x0100
        /*0152*/ 	.byte	0x04
	.zero		1


	//   ....[3]....
        /*0154*/ 	.word	0x00000680
        /*0158*/ 	.word	0x000000ff
        /*015c*/ 	.word	0x00000020
        /*0160*/ 	.short	0x0100
        /*0162*/ 	.byte	0x04
	.zero		1


	//   ....[4]....
        /*0164*/ 	.word	0x00000690
        /*0168*/ 	.word	0x000000ff
        /*016c*/ 	.word	0x00000010
        /*0170*/ 	.short	0x0100
        /*0172*/ 	.byte	0x04
	.zero		1


	//   ....[5]....
        /*0174*/ 	.word	0x000006a0
        /*0178*/ 	.word	0x000000ff
        /*017c*/ 	.word	0x00000028
        /*0180*/ 	.short	0x0100
        /*0182*/ 	.byte	0x04
	.zero		1


	//   ....[6]....
        /*0184*/ 	.word	0x000007c0
        /*0188*/ 	.word	0x000000ff
        /*018c*/ 	.word	0x00000030
        /*0190*/ 	.short	0x0100
        /*0192*/ 	.byte	0x04
	.zero		1


	//   ....[7]....
        /*0194*/ 	.word	0x000007d0
        /*0198*/ 	.word	0x000000ff
        /*019c*/ 	.word	0x00000050
        /*01a0*/ 	.short	0x0100
        /*01a2*/ 	.byte	0x04
	.zero		1


	//   ....[8]....
        /*01a4*/ 	.word	0x000007e0
        /*01a8*/ 	.word	0x000000ff
        /*01ac*/ 	.word	0x00000038
        /*01b0*/ 	.short	0x0100
        /*01b2*/ 	.byte	0x04
	.zero		1


	//   ....[9]....
        /*01b4*/ 	.word	0x000007f0
        /*01b8*/ 	.word	0x000000ff
        /*01bc*/ 	.word	0x00000058
        /*01c0*/ 	.short	0x0100
        /*01c2*/ 	.byte	0x04
	.zero		1


	//   ....[10]....
        /*01c4*/ 	.word	0x00000800
        /*01c8*/ 	.word	0x000000ff
        /*01cc*/ 	.word	0x00000040
        /*01d0*/ 	.short	0x0100
        /*01d2*/ 	.byte	0x04
	.zero		1


	//   ....[11]....
        /*01d4*/ 	.word	0x00000810
        /*01d8*/ 	.word	0x000000ff
        /*01dc*/ 	.word	0x00000060
        /*01e0*/ 	.short	0x0100
        /*01e2*/ 	.byte	0x04
	.zero		1


	//   ....[12]....
        /*01e4*/ 	.word	0x00000820
        /*01e8*/ 	.word	0x000000ff
        /*01ec*/ 	.word	0x00000048
        /*01f0*/ 	.short	0x0100
        /*01f2*/ 	.byte	0x04
	.zero		1


	//   ....[13]....
        /*01f4*/ 	.word	0x00000830
        /*01f8*/ 	.word	0x000000ff
        /*01fc*/ 	.word	0x00000068
        /*0200*/ 	.short	0x0100
        /*0202*/ 	.byte	0x04
	.zero		1


	//   ....[14]....
        /*0204*/ 	.word	0x00000910
        /*0208*/ 	.word	0x000000ff
        /*020c*/ 	.word	0x00000070
        /*0210*/ 	.short	0x0100
        /*0212*/ 	.byte	0x06
	.zero		1


	//   ....[15]....
        /*0214*/ 	.word	0x00000920
        /*0218*/ 	.word	0x000000ff
        /*021c*/ 	.word	0x00000078
        /*0220*/ 	.short	0x0100
        /*0222*/ 	.byte	0x06
	.zero		1


	//   ....[16]....
        /*0224*/ 	.word	0x00000a50
        /*0228*/ 	.word	0x000000ff
        /*022c*/ 	.word	0x00000080
        /*0230*/ 	.short	0x0100
        /*0232*/ 	.byte	0x06
	.zero		1


	//   ....[17]....
        /*0234*/ 	.word	0x00000a60
        /*0238*/ 	.word	0x000000ff
        /*023c*/ 	.word	0x00000090
        /*0240*/ 	.short	0x0100
        /*0242*/ 	.byte	0x06
	.zero		1


	//   ....[18]....
        /*0244*/ 	.word	0x00000a70
        /*0248*/ 	.word	0x000000ff
        /*024c*/ 	.word	0x00000088
        /*0250*/ 	.short	0x0100
        /*0252*/ 	.byte	0x06
	.zero		1


	//   ....[19]....
        /*0254*/ 	.word	0x00000a80
        /*0258*/ 	.word	0x000000ff
        /*025c*/ 	.word	0x00000098
        /*0260*/ 	.short	0x0100
        /*0262*/ 	.byte	0x06
	.zero		1


	//   ....[20]....
        /*0264*/ 	.word	0x00000ba0
        /*0268*/ 	.word	0x000000ff
        /*026c*/ 	.word	0x000000a0
        /*0270*/ 	.short	0x0100
        /*0272*/ 	.byte	0x04
	.zero		1


	//   ....[21]....
        /*0274*/ 	.word	0x00000bb0
        /*0278*/ 	.word	0x000000ff
        /*027c*/ 	.word	0x000000c0
        /*0280*/ 	.short	0x0100
        /*0282*/ 	.byte	0x04
	.zero		1


	//   ....[22]....
        /*0284*/ 	.word	0x00000bc0
        /*0288*/ 	.word	0x000000ff
        /*028c*/ 	.word	0x000000a8
        /*0290*/ 	.short	0x0100
        /*0292*/ 	.byte	0x04
	.zero		1


	//   ....[23]....
        /*0294*/ 	.word	0x00000bd0
        /*0298*/ 	.word	0x000000ff
        /*029c*/ 	.word	0x000000c8
        /*02a0*/ 	.short	0x0100
        /*02a2*/ 	.byte	0x04
	.zero		1


	//   ....[24]....
        /*02a4*/ 	.word	0x00000be0
        /*02a8*/ 	.word	0x000000ff
        /*02ac*/ 	.word	0x000000b0
        /*02b0*/ 	.short	0x0100
        /*02b2*/ 	.byte	0x04
	.zero		1


	//   ....[25]....
        /*02b4*/ 	.word	0x00000bf0
        /*02b8*/ 	.word	0x000000ff
        /*02bc*/ 	.word	0x000000d0
        /*02c0*/ 	.short	0x0100
        /*02c2*/ 	.byte	0x04
	.zero		1


	//   ....[26]....
        /*02c4*/ 	.word	0x00000c00
        /*02c8*/ 	.word	0x000000ff
        /*02cc*/ 	.word	0x000000b8
        /*02d0*/ 	.short	0x0100
        /*02d2*/ 	.byte	0x04
	.zero		1


	//   ....[27]....
        /*02d4*/ 	.word	0x00000c10
        /*02d8*/ 	.word	0x000000ff
        /*02dc*/ 	.word	0x000000d8
        /*02e0*/ 	.short	0x0100
        /*02e2*/ 	.byte	0x04
	.zero		1


	//   ....[28]....
        /*02e4*/ 	.word	0x00000d00
        /*02e8*/ 	.word	0x000000ff
        /*02ec*/ 	.word	0x000000e0
        /*02f0*/ 	.short	0x0100
        /*02f2*/ 	.byte	0x04
	.zero		1


	//   ....[29]....
        /*02f4*/ 	.word	0x00000d10
        /*02f8*/ 	.word	0x000000ff
        /*02fc*/ 	.word	0x000000f0
        /*0300*/ 	.short	0x0100
        /*0302*/ 	.byte	0x04
	.zero		1


	//   ....[30]....
        /*0304*/ 	.word	0x00000d20
        /*0308*/ 	.word	0x000000ff
        /*030c*/ 	.word	0x000000e8
        /*0310*/ 	.short	0x0100
        /*0312*/ 	.byte	0x04
	.zero		1


	//   ....[31]....
        /*0314*/ 	.word	0x00000d30
        /*0318*/ 	.word	0x000000ff
        /*031c*/ 	.word	0x000000f8
        /*0320*/ 	.short	0x0100
        /*0322*/ 	.byte	0x04
	.zero		1


	//   ....[32]....
        /*0324*/ 	.word	0x00000e30
        /*0328*/ 	.word	0x000000ff
        /*032c*/ 	.word	0x00000100
        /*0330*/ 	.short	0x0100
        /*0332*/ 	.byte	0x06
	.zero		1


	//   ....[33]....
        /*0334*/ 	.word	0x000019b0
        /*0338*/ 	.word	0x00000000
        /*033c*/ 	.word	0x000000f0
        /*0340*/ 	.short	0x010a
        /*0342*/ 	.byte	0xff
	.zero		1


	//   ....[34]....
        /*0344*/ 	.word	0x000019e0
        /*0348*/ 	.word	0x00000000
        /*034c*/ 	.word	0x000000e0
        /*0350*/ 	.short	0x0101
        /*0352*/ 	.byte	0xff
	.zero		1


	//   ....[35]....
        /*0354*/ 	.word	0x00001aa0
        /*0358*/ 	.word	0x000000ff
        /*035c*/ 	.word	0x00000018
        /*0360*/ 	.short	0x010a
        /*0362*/ 	.byte	0x04
	.zero		1


	//   ....[36]....
        /*0364*/ 	.word	0x00001b60
        /*0368*/ 	.word	0x000000ff
        /*036c*/ 	.word	0x00000018
        /*0370*/ 	.short	0x010a
        /*0372*/ 	.byte	0x21
	.zero		1


	//   ....[37]....
        /*0374*/ 	.word	0x00001d30
        /*0378*/ 	.word	0x000000ff
        /*037c*/ 	.word	0x00000018
        /*0380*/ 	.short	0x010a
        /*0382*/ 	.byte	0x07
	.zero		1


	//   ....[38]....
        /*0384*/ 	.word	0x00001e30
        /*0388*/ 	.word	0x000000ff
        /*038c*/ 	.word	0x00000078
        /*0390*/ 	.short	0x0101
        /*0392*/ 	.byte	0x06
	.zero		1


	//   ....[39]....
        /*0394*/ 	.word	0x00001e50
        /*0398*/ 	.word	0x000000ff
        /*039c*/ 	.word	0x00000018
        /*03a0*/ 	.short	0x010a
        /*03a2*/ 	.byte	0x04
	.zero		1


	//   ....[40]....
        /*03a4*/ 	.word	0x00001ed0
        /*03a8*/ 	.word	0x000000ff
        /*03ac*/ 	.word	0x00000018
        /*03b0*/ 	.short	0x010a
        /*03b2*/ 	.byte	0x11
	.zero		1


	//   ....[41]....
        /*03b4*/ 	.word	0x00002060
        /*03b8*/ 	.word	0x000000ff
        /*03bc*/ 	.word	0x00000018
        /*03c0*/ 	.short	0x010a
        /*03c2*/ 	.byte	0x08
	.zero		1


	//   ....[42]....
        /*03c4*/ 	.word	0x000021d0
        /*03c8*/ 	.word	0x00000003
        /*03cc*/ 	.word	0x00000080
        /*03d0*/ 	.short	0x010a
        /*03d2*/ 	.byte	0xff
	.zero		1


	//   ....[43]....
        /*03d4*/ 	.word	0x00002320
        /*03d8*/ 	.word	0x00000000
        /*03dc*/ 	.word	0x00000000
        /*03e0*/ 	.short	0x0101
        /*03e2*/ 	.byte	0xff
	.zero		1


	//   ....[44]....
        /*03e4*/ 	.word	0x000028d0
        /*03e8*/ 	.word	0x000000ff
        /*03ec*/ 	.word	0x00000000
        /*03f0*/ 	.short	0x010a
        /*03f2*/ 	.byte	0x04
	.zero		1


	//   ....[45]....
        /*03f4*/ 	.word	0x00002960
        /*03f8*/ 	.word	0x000000ff
        /*03fc*/ 	.word	0x00000000
        /*0400*/ 	.short	0x010a
        /*0402*/ 	.byte	0x05
	.zero		1


	//   ....[46]....
        /*0404*/ 	.word	0x00002a00
        /*0408*/ 	.word	0x00000000
        /*040c*/ 	.word	0x00000000
        /*0410*/ 	.short	0x010a
        /*0412*/ 	.byte	0xff
	.zero		1


	//   ....[47]....
        /*0414*/ 	.word	0x00002b20
        /*0418*/ 	.word	0x00000002
        /*041c*/ 	.word	0x000000e0
        /*0420*/ 	.short	0x010a
        /*0422*/ 	.byte	0xff
	.zero		1


	//   ....[48]....
        /*0424*/ 	.word	0x00002b90
        /*0428*/ 	.word	0x00000002
        /*042c*/ 	.word	0x00000000
        /*0430*/ 	.short	0x0101
        /*0432*/ 	.byte	0xff
	.zero		1


	//   ....[49]....
        /*0434*/ 	.word	0x00002bb0
        /*0438*/ 	.word	0x000000ff
        /*043c*/ 	.word	0x00000090
        /*0440*/ 	.short	0x010a
        /*0442*/ 	.byte	0x04
	.zero		1


	//   ....[50]....
        /*0444*/ 	.word	0x00002cd0
        /*0448*/ 	.word	0x00000002
        /*044c*/ 	.word	0x00000080
        /*0450*/ 	.short	0x010a
        /*0452*/ 	.byte	0xff
	.zero		1


	//   ....[51]....
        /*0454*/ 	.word	0x00002dd0
        /*0458*/ 	.word	0x00000002
        /*045c*/ 	.word	0x00000000
        /*0460*/ 	.short	0x0101
        /*0462*/ 	.byte	0xff
	.zero		1


	//   ....[52]....
        /*0464*/ 	.word	0x00002e60
        /*0468*/ 	.word	0x000000ff
        /*046c*/ 	.word	0x00000090
        /*0470*/ 	.short	0x0106
        /*0472*/ 	.byte	0x04
	.zero		1


	//   ....[53]....
        /*0474*/ 	.word	0x00002e80
        /*0478*/ 	.word	0x000000ff
        /*047c*/ 	.word	0x00000090
        /*0480*/ 	.short	0x010a
        /*0482*/ 	.byte	0x04
	.zero		1


	//   ....[54]....
        /*0484*/ 	.word	0x00002f10
        /*0488*/ 	.word	0x000000ff
        /*048c*/ 	.word	0x00000090
        /*0490*/ 	.short	0x0106
        /*0492*/ 	.byte	0x07
	.zero		1


	//   ....[55]....
        /*0494*/ 	.word	0x00002f50
        /*0498*/ 	.word	0x00000000
        /*049c*/ 	.word	0x00000090
        /*04a0*/ 	.short	0x010a
        /*04a2*/ 	.byte	0xff
	.zero		1


	//   ....[56]....
        /*04a4*/ 	.word	0x00003190
        /*04a8*/ 	.word	0x000000ff
        /*04ac*/ 	.word	0x00000008
        /*04b0*/ 	.short	0x010a
        /*04b2*/ 	.byte	0x05
	.zero		1


	//   ....[57]....
        /*04b4*/ 	.word	0x000031b0
        /*04b8*/ 	.word	0x000000ff
        /*04bc*/ 	.word	0x00000008
        /*04c0*/ 	.short	0x010a
        /*04c2*/ 	.byte	0x05
	.zero		1


	//   ....[58]....
        /*04c4*/ 	.word	0x00003340
        /*04c8*/ 	.word	0x000000ff
        /*04cc*/ 	.word	0x00000008
        /*04d0*/ 	.short	0x010a
        /*04d2*/ 	.byte	0x05
	.zero		1


	//   ....[59]....
        /*04d4*/ 	.word	0x00003360
        /*04d8*/ 	.word	0x000000ff
        /*04dc*/ 	.word	0x00000008
        /*04e0*/ 	.short	0x010a
        /*04e2*/ 	.byte	0x05
	.zero		1


	//   ....[60]....
        /*04e4*/ 	.word	0x00003420
        /*04e8*/ 	.word	0x000000ff
        /*04ec*/ 	.word	0x00000000
        /*04f0*/ 	.short	0x0101
        /*04f2*/ 	.byte	0x04
	.zero		1


	//   ....[61]....
        /*04f4*/ 	.word	0x00003750
        /*04f8*/ 	.word	0x00000000
        /*04fc*/ 	.word	0x00000080
        /*0500*/ 	.short	0x010a
        /*0502*/ 	.byte	0xff
	.zero		1


	//   ....[62]....
        /*0504*/ 	.word	0x00003810
        /*0508*/ 	.word	0x00000000
        /*050c*/ 	.word	0x00000000
        /*0510*/ 	.short	0x0101
        /*0512*/ 	.byte	0xff
	.zero		1


	//   ....[63]....
        /*0514*/ 	.word	0x000038d0
        /*0518*/ 	.word	0x000000ff
        /*051c*/ 	.word	0x00000000
        /*0520*/ 	.short	0x010a
        /*0522*/ 	.byte	0x04
	.zero		1


	//   ....[64]....
        /*0524*/ 	.word	0x000038e0
        /*0528*/ 	.word	0x000000ff
        /*052c*/ 	.word	0x000000c0
        /*0530*/ 	.short	0x010a
        /*0532*/ 	.byte	0x1f
	.zero		1


	//   ....[65]....
        /*0534*/ 	.word	0x00003990
        /*0538*/ 	.word	0x000000ff
        /*053c*/ 	.word	0x00000000
        /*0540*/ 	.short	0x010a
        /*0542*/ 	.byte	0x05
	.zero		1


	//   ....[66]....
        /*0544*/ 	.word	0x00003ac0
        /*0548*/ 	.word	0x000000ff
        /*054c*/ 	.word	0x00000000
        /*0550*/ 	.short	0x010a
        /*0552*/ 	.byte	0x04
	.zero		1


	//   ....[67]....
        /*0554*/ 	.word	0x00003dc0
        /*0558*/ 	.word	0x000000ff
        /*055c*/ 	.word	0x00000000
        /*0560*/ 	.short	0x010a
        /*0562*/ 	.byte	0x04
	.zero		1


	//   ....[68]....
        /*0564*/ 	.word	0x00003e50
        /*0568*/ 	.word	0x000000ff
        /*056c*/ 	.word	0x00000000
        /*0570*/ 	.short	0x010a
        /*0572*/ 	.byte	0x05
	.zero		1


	//   ....[69]....
        /*0574*/ 	.word	0x00003ee0
        /*0578*/ 	.word	0x000000ff
        /*057c*/ 	.word	0x00000000
        /*0580*/ 	.short	0x010a
        /*0582*/ 	.byte	0x05
	.zero		1


	//   ....[70]....
        /*0584*/ 	.word	0x00003f80
        /*0588*/ 	.word	0x00000000
        /*058c*/ 	.word	0x00000000
        /*0590*/ 	.short	0x010a
        /*0592*/ 	.byte	0xff
	.zero		1


	//   ....[71]....
        /*0594*/ 	.word	0x00003fc0
        /*0598*/ 	.word	0x00000000
        /*059c*/ 	.word	0x00000000
        /*05a0*/ 	.short	0x010a
        /*05a2*/ 	.byte	0xff
	.zero		1


	//   ....[72]....
        /*05a4*/ 	.word	0x00004030
        /*05a8*/ 	.word	0x000000ff
        /*05ac*/ 	.word	0x00000000
        /*05b0*/ 	.short	0x0101
        /*05b2*/ 	.byte	0x04
	.zero		1


	//   ....[73]....
        /*05b4*/ 	.word	0x00004070
        /*05b8*/ 	.word	0x000000ff
        /*05bc*/ 	.word	0x00000100
        /*05c0*/ 	.short	0x010a
        /*05c2*/ 	.byte	0x1a
	.zero		1


	//   ....[74]....
        /*05c4*/ 	.word	0x000040c0
        /*05c8*/ 	.word	0x000000ff
        /*05cc*/ 	.word	0x00000000
        /*05d0*/ 	.short	0x0101
        /*05d2*/ 	.byte	0x04
	.zero		1


	//   ....[75]....
        /*05d4*/ 	.word	0x000045a0
        /*05d8*/ 	.word	0x00000008
        /*05dc*/ 	.word	0x00000080
        /*05e0*/ 	.short	0x010a
        /*05e2*/ 	.byte	0xff
	.zero		1


	//   ....[76]....
        /*05e4*/ 	.word	0x00004710
        /*05e8*/ 	.word	0x00000000
        /*05ec*/ 	.word	0x00000000
        /*05f0*/ 	.short	0x0101
        /*05f2*/ 	.byte	0xff
	.zero		1


	//   ....[77]....
        /*05f4*/ 	.word	0x00004bf0
        /*05f8*/ 	.word	0x000000ff
        /*05fc*/ 	.word	0x00000078
        /*0600*/ 	.short	0x010a
        /*0602*/ 	.byte	0x15
	.zero		1


	//   ....[78]....
        /*0604*/ 	.word	0x00004d80
        /*0608*/ 	.word	0x000000ff
        /*060c*/ 	.word	0x00000050
        /*0610*/ 	.short	0x010a
        /*0612*/ 	.byte	0x15
	.zero		1


	//   ....[79]....
        /*0614*/ 	.word	0x00004f50
        /*0618*/ 	.word	0x000000ff
        /*061c*/ 	.word	0x00000030
        /*0620*/ 	.short	0x010b
        /*0622*/ 	.byte	0x15
	.zero		1


	//   ....[80]....
        /*0624*/ 	.word	0x00004f70
        /*0628*/ 	.word	0x000000ff
        /*062c*/ 	.word	0x00000000
        /*0630*/ 	.short	0x0101
        /*0632*/ 	.byte	0x04
	.zero		1


	//   ....[81]....
        /*0634*/ 	.word	0x00004f80
        /*0638*/ 	.word	0x000000ff
        /*063c*/ 	.word	0x00000058
        /*0640*/ 	.short	0x010a
        /*0642*/ 	.byte	0x15
	.zero		1


	//   ....[82]....
        /*0644*/ 	.word	0x00005130
        /*0648*/ 	.word	0x000000ff
        /*064c*/ 	.word	0x00000038
        /*0650*/ 	.short	0x010b
        /*0652*/ 	.byte	0x15
	.zero		1


	//   ....[83]....
        /*0654*/ 	.word	0x00005150
        /*0658*/ 	.word	0x000000ff
        /*065c*/ 	.word	0x00000000
        /*0660*/ 	.short	0x0101
        /*0662*/ 	.byte	0x04
	.zero		1


	//   ....[84]....
        /*0664*/ 	.word	0x00005160
        /*0668*/ 	.word	0x000000ff
        /*066c*/ 	.word	0x00000060
        /*0670*/ 	.short	0x010a
        /*0672*/ 	.byte	0x15
	.zero		1


	//   ....[85]....
        /*0674*/ 	.word	0x00005330
        /*0678*/ 	.word	0x000000ff
        /*067c*/ 	.word	0x00000040
        /*0680*/ 	.short	0x010b
        /*0682*/ 	.byte	0x15
	.zero		1


	//   ....[86]....
        /*0684*/ 	.word	0x00005350
        /*0688*/ 	.word	0x000000ff
        /*068c*/ 	.word	0x00000000
        /*0690*/ 	.short	0x0101
        /*0692*/ 	.byte	0x04
	.zero		1


	//   ....[87]....
        /*0694*/ 	.word	0x00005360
        /*0698*/ 	.word	0x000000ff
        /*069c*/ 	.word	0x00000068
        /*06a0*/ 	.short	0x010a
        /*06a2*/ 	.byte	0x15
	.zero		1


	//   ....[88]....
        /*06a4*/ 	.word	0x000055b0
        /*06a8*/ 	.word	0x000000ff
        /*06ac*/ 	.word	0x00000048
        /*06b0*/ 	.short	0x010b
        /*06b2*/ 	.byte	0x15
	.zero		1


	//   ....[89]....
        /*06b4*/ 	.word	0x000055c0
        /*06b8*/ 	.word	0x000000ff
        /*06bc*/ 	.word	0x00000000
        /*06c0*/ 	.short	0x0101
        /*06c2*/ 	.byte	0x34
	.zero		1


	//   ....[90]....
        /*06c4*/ 	.word	0x000055f0
        /*06c8*/ 	.word	0x000000ff
        /*06cc*/ 	.word	0x00000050
        /*06d0*/ 	.short	0x010a
        /*06d2*/ 	.byte	0x15
	.zero		1


	//   ....[91]....
        /*06d4*/ 	.word	0x00005610
        /*06d8*/ 	.word	0x000000ff
        /*06dc*/ 	.word	0x00000058
        /*06e0*/ 	.short	0x010a
        /*06e2*/ 	.byte	0x15
	.zero		1


	//   ....[92]....
        /*06e4*/ 	.word	0x00005630
        /*06e8*/ 	.word	0x000000ff
        /*06ec*/ 	.word	0x00000060
        /*06f0*/ 	.short	0x010a
        /*06f2*/ 	.byte	0x15
	.zero		1


	//   ....[93]....
        /*06f4*/ 	.word	0x00005670
        /*06f8*/ 	.word	0x00000000
        /*06fc*/ 	.word	0x00000068
        /*0700*/ 	.short	0x010a
        /*0702*/ 	.byte	0xff
	.zero		1


	//   ....[94]....
        /*0704*/ 	.word	0x000059b0
        /*0708*/ 	.word	0x00000003
        /*070c*/ 	.word	0x00000080
        /*0710*/ 	.short	0x010a
        /*0712*/ 	.byte	0xff
	.zero		1


	//   ....[95]....
        /*0714*/ 	.word	0x00005b30
        /*0718*/ 	.word	0x00000000
        /*071c*/ 	.word	0x00000000
        /*0720*/ 	.short	0x0101
        /*0722*/ 	.byte	0xff
	.zero		1


	//   ....[96]....
        /*0724*/ 	.word	0x00006670
        /*0728*/ 	.word	0x000000ff
        /*072c*/ 	.word	0x00000030
        /*0730*/ 	.short	0x010a
        /*0732*/ 	.byte	0x2b
	.zero		1


	//   ....[97]....
        /*0734*/ 	.word	0x000066b0
        /*0738*/ 	.word	0x00000035
        /*073c*/ 	.word	0x000000a0
        /*0740*/ 	.short	0x010a
        /*0742*/ 	.byte	0xff
	.zero		1


	//   ....[98]....
        /*0744*/ 	.word	0x000067c0
        /*0748*/ 	.word	0x000000ff
        /*074c*/ 	.word	0x00000030
        /*0750*/ 	.short	0x010a
        /*0752*/ 	.byte	0x2b
	.zero		1


	//   ....[99]....
        /*0754*/ 	.word	0x00006890
        /*0758*/ 	.word	0x00000035
        /*075c*/ 	.word	0x000000a0
        /*0760*/ 	.short	0x010a
        /*0762*/ 	.byte	0xff
	.zero		1


	//   ....[100]....
        /*0764*/ 	.word	0x00007050
        /*0768*/ 	.word	0x00000000
        /*076c*/ 	.word	0x00000000
        /*0770*/ 	.short	0x0101
        /*0772*/ 	.byte	0xff
	.zero		1


	//   ....[101]....
        /*0774*/ 	.word	0x00007060
        /*0778*/ 	.word	0x00000002
        /*077c*/ 	.word	0x00000030
        /*0780*/ 	.short	0x010a
        /*0782*/ 	.byte	0xff
	.zero		1


	//   ....[102]....
        /*0784*/ 	.word	0x00007120
        /*0788*/ 	.word	0x00000002
        /*078c*/ 	.word	0x00000030
        /*0790*/ 	.short	0x010a
        /*0792*/ 	.byte	0xff
	.zero		1


	//   ....[103]....
        /*0794*/ 	.word	0x00007920
        /*0798*/ 	.word	0x00000000
        /*079c*/ 	.word	0x00000000
        /*07a0*/ 	.short	0x0101
        /*07a2*/ 	.byte	0xff
	.zero		1


	//   ....[104]....
        /*07a4*/ 	.word	0x00007940
        /*07a8*/ 	.word	0x00000002
        /*07ac*/ 	.word	0x00000030
        /*07b0*/ 	.short	0x010a
        /*07b2*/ 	.byte	0xff
	.zero		1


	//   ....[105]....
        /*07b4*/ 	.word	0x000079f0
        /*07b8*/ 	.word	0x00000002
        /*07bc*/ 	.word	0x00000030
        /*07c0*/ 	.short	0x010a
        /*07c2*/ 	.byte	0xff
	.zero		1


	//   ....[106]....
        /*07c4*/ 	.word	0x000081f0
        /*07c8*/ 	.word	0x00000000
        /*07cc*/ 	.word	0x00000000
        /*07d0*/ 	.short	0x0101
        /*07d2*/ 	.byte	0xff
	.zero		1


	//   ....[107]....
        /*07d4*/ 	.word	0x00008210
        /*07d8*/ 	.word	0x00000003
        /*07dc*/ 	.word	0x00000030
        /*07e0*/ 	.short	0x010a
        /*07e2*/ 	.byte	0xff
	.zero		1


	//   ....[108]....
        /*07e4*/ 	.word	0x000082c0
        /*07e8*/ 	.word	0x00000003
        /*07ec*/ 	.word	0x00000030
        /*07f0*/ 	.short	0x010a
        /*07f2*/ 	.byte	0xff
	.zero		1


	//   ....[109]....
        /*07f4*/ 	.word	0x00008570
        /*07f8*/ 	.word	0x00000035
        /*07fc*/ 	.word	0x00000000
        /*0800*/ 	.short	0x0101
        /*0802*/ 	.byte	0xff
	.zero		1


	//   ....[110]....
        /*0804*/ 	.word	0x00008b10
        /*0808*/ 	.word	0x00000000
        /*080c*/ 	.word	0x00000000
        /*0810*/ 	.short	0x0101
        /*0812*/ 	.byte	0xff
	.zero		1


	//   ....[111]....
        /*0814*/ 	.word	0x00008da0
        /*0818*/ 	.word	0x000000ff
        /*081c*/ 	.word	0x00000000
        /*0820*/ 	.short	0x0101
        /*0822*/ 	.byte	0x04
	.zero		1


	//   ....[112]....
        /*0824*/ 	.word	0x00008dc0
        /*0828*/ 	.word	0x00000000
        /*082c*/ 	.word	0x000000f0
        /*0830*/ 	.short	0x010a
        /*0832*/ 	.byte	0xff
	.zero		1


	//   ....[113]....
        /*0834*/ 	.word	0x00008e20
        /*0838*/ 	.word	0x00000000
        /*083c*/ 	.word	0x00000018
        /*0840*/ 	.short	0x010a
        /*0842*/ 	.byte	0xff
	.zero		1


	//   ....[114]....
        /*0844*/ 	.word	0x00008e80
        /*0848*/ 	.word	0x00000000
        /*084c*/ 	.word	0x00000018
        /*0850*/ 	.short	0x010a
        /*0852*/ 	.byte	0xff
	.zero		1


	//   ....[115]....
        /*0854*/ 	.word	0x00008ed0
        /*0858*/ 	.word	0x00000003
        /*085c*/ 	.word	0x00000080
        /*0860*/ 	.short	0x010a
        /*0862*/ 	.byte	0xff
	.zero		1


	//   ....[116]....
        /*0864*/ 	.word	0x00008f30
        /*0868*/ 	.word	0x00000000
        /*086c*/ 	.word	0x00000000
        /*0870*/ 	.short	0x010a
        /*0872*/ 	.byte	0xff
	.zero		1


	//   ....[117]....
        /*0874*/ 	.word	0x00008f90
        /*0878*/ 	.word	0x00000000
        /*087c*/ 	.word	0x00000000
        /*0880*/ 	.short	0x010a
        /*0882*/ 	.byte	0xff
	.zero		1


	//   ....[118]....
        /*0884*/ 	.word	0x00008fe0
        /*0888*/ 	.word	0x00000002
        /*088c*/ 	.word	0x000000e0
        /*0890*/ 	.short	0x010a
        /*0892*/ 	.byte	0xff
	.zero		1


	//   ....[119]....
        /*0894*/ 	.word	0x00009040
        /*0898*/ 	.word	0x00000002
        /*089c*/ 	.word	0x00000090
        /*08a0*/ 	.short	0x010a
        /*08a2*/ 	.byte	0xff
	.zero		1


	//   ....[120]....
        /*08a4*/ 	.word	0x00009090
        /*08a8*/ 	.word	0x00000002
        /*08ac*/ 	.word	0x00000080
        /*08b0*/ 	.short	0x010a
        /*08b2*/ 	.byte	0xff
	.zero		1


	//   ....[121]....
        /*08b4*/ 	.word	0x000090f0
        /*08b8*/ 	.word	0x00000000
        /*08bc*/ 	.word	0x00000090
        /*08c0*/ 	.short	0x010a
        /*08c2*/ 	.byte	0xff
	.zero		1


	//   ....[122]....
        /*08c4*/ 	.word	0x00009150
        /*08c8*/ 	.word	0x00000005
        /*08cc*/ 	.word	0x00000008
        /*08d0*/ 	.short	0x010a
        /*08d2*/ 	.byte	0xff
	.zero		1


	//   ....[123]....
        /*08d4*/ 	.word	0x00009230
        /*08d8*/ 	.word	0x00000000
        /*08dc*/ 	.word	0x00000008
        /*08e0*/ 	.short	0x010a
        /*08e2*/ 	.byte	0xff
	.zero		1


	//   ....[124]....
        /*08e4*/ 	.word	0x00009280
        /*08e8*/ 	.word	0x00000000
        /*08ec*/ 	.word	0x00000080
        /*08f0*/ 	.short	0x010a
        /*08f2*/ 	.byte	0xff
	.zero		1


	//   ....[125]....
        /*08f4*/ 	.word	0x000092e0
        /*08f8*/ 	.word	0x00000000
        /*08fc*/ 	.word	0x000000c0
        /*0900*/ 	.short	0x010a
        /*0902*/ 	.byte	0xff
	.zero		1


	//   ....[126]....
        /*0904*/ 	.word	0x00009340
        /*0908*/ 	.word	0x00000000
        /*090c*/ 	.word	0x00000000
        /*0910*/ 	.short	0x010a
        /*0912*/ 	.byte	0xff
	.zero		1


	//   ....[127]....
        /*0914*/ 	.word	0x000093a0
        /*0918*/ 	.word	0x00000000
        /*091c*/ 	.word	0x00000000
        /*0920*/ 	.short	0x010a
        /*0922*/ 	.byte	0xff
	.zero		1


	//   ....[128]....
        /*0924*/ 	.word	0x00009400
        /*0928*/ 	.word	0x00000000
        /*092c*/ 	.word	0x00000000
        /*0930*/ 	.short	0x010a
        /*0932*/ 	.byte	0xff
	.zero		1


	//   ....[129]....
        /*0934*/ 	.word	0x00009460
        /*0938*/ 	.word	0x00000000
        /*093c*/ 	.word	0x00000000
        /*0940*/ 	.short	0x010a
        /*0942*/ 	.byte	0xff
	.zero		1


	//   ....[130]....
        /*0944*/ 	.word	0x000094c0
        /*0948*/ 	.word	0x00000000
        /*094c*/ 	.word	0x00000100
        /*0950*/ 	.short	0x010a
        /*0952*/ 	.byte	0xff
	.zero		1


	//   ....[131]....
        /*0954*/ 	.word	0x00009510
        /*0958*/ 	.word	0x00000008
        /*095c*/ 	.word	0x00000080
        /*0960*/ 	.short	0x010a
        /*0962*/ 	.byte	0xff
	.zero		1


	//   ....[132]....
        /*0964*/ 	.word	0x00009570
        /*0968*/ 	.word	0x00000000
        /*096c*/ 	.word	0x00000078
        /*0970*/ 	.short	0x010a
        /*0972*/ 	.byte	0xff
	.zero		1


	//   ....[133]....
        /*0974*/ 	.word	0x000095d0
        /*0978*/ 	.word	0x00000000
        /*097c*/ 	.word	0x00000050
        /*0980*/ 	.short	0x010a
        /*0982*/ 	.byte	0xff
	.zero		1


	//   ....[134]....
        /*0984*/ 	.word	0x00009630
        /*0988*/ 	.word	0x00000000
        /*098c*/ 	.word	0x00000058
        /*0990*/ 	.short	0x010a
        /*0992*/ 	.byte	0xff
	.zero		1


	//   ....[135]....
        /*0994*/ 	.word	0x00009690
        /*0998*/ 	.word	0x00000000
        /*099c*/ 	.word	0x00000060
        /*09a0*/ 	.short	0x010a
        /*09a2*/ 	.byte	0xff
	.zero		1


	//   ....[136]....
        /*09a4*/ 	.word	0x000096f0
        /*09a8*/ 	.word	0x00000000
        /*09ac*/ 	.word	0x00000068
        /*09b0*/ 	.short	0x010a
        /*09b2*/ 	.byte	0xff
	.zero		1


	//   ....[137]....
        /*09b4*/ 	.word	0x00009750
        /*09b8*/ 	.word	0x00000000
        /*09bc*/ 	.word	0x00000050
        /*09c0*/ 	.short	0x010a
        /*09c2*/ 	.byte	0xff
	.zero		1


	//   ....[138]....
        /*09c4*/ 	.word	0x000097b0
        /*09c8*/ 	.word	0x00000000
        /*09cc*/ 	.word	0x00000058
        /*09d0*/ 	.short	0x010a
        /*09d2*/ 	.byte	0xff
	.zero		1


	//   ....[139]....
        /*09d4*/ 	.word	0x00009810
        /*09d8*/ 	.word	0x00000000
        /*09dc*/ 	.word	0x00000060
        /*09e0*/ 	.short	0x010a
        /*09e2*/ 	.byte	0xff
	.zero		1


	//   ....[140]....
        /*09e4*/ 	.word	0x00009860
        /*09e8*/ 	.word	0x00000003
        /*09ec*/ 	.word	0x00000080
        /*09f0*/ 	.short	0x010a
        /*09f2*/ 	.byte	0xff
	.zero		1


	//   ....[141]....
        /*09f4*/ 	.word	0x000098c0
        /*09f8*/ 	.word	0x00000002
        /*09fc*/ 	.word	0x00000030
        /*0a00*/ 	.short	0x010a
        /*0a02*/ 	.byte	0xff
	.zero		1


	//   ....[142]....
        /*0a04*/ 	.word	0x00009910
        /*0a08*/ 	.word	0x00000035
        /*0a0c*/ 	.word	0x000000a0
        /*0a10*/ 	.short	0x010a
        /*0a12*/ 	.byte	0xff
	.zero		1


	//   ....[143]....
        /*0a14*/ 	.word	0x00009960
        /*0a18*/ 	.word	0x00000002
        /*0a1c*/ 	.word	0x00000030
        /*0a20*/ 	.short	0x010a
        /*0a22*/ 	.byte	0xff
	.zero		1


	//   ....[144]....
        /*0a24*/ 	.word	0x000099b0
        /*0a28*/ 	.word	0x00000002
        /*0a2c*/ 	.word	0x00000030
        /*0a30*/ 	.short	0x010a
        /*0a32*/ 	.byte	0xff
	.zero		1


	//   ....[145]....
        /*0a34*/ 	.word	0x00009a00
        /*0a38*/ 	.word	0x00000003
        /*0a3c*/ 	.word	0x00000030
        /*0a40*/ 	.short	0x010a
        /*0a42*/ 	.byte	0xff
	.zero		1


	//----- nvinfo : EIATTR_NUM_MBARRIERS
	.align		4
.L_47:
        /*0a44*/ 	.byte	0x03, 0x38
        /*0a46*/ 	.short	0x0021


	//----- nvinfo : EIATTR_EXIT_INSTR_OFFSETS
	.align		4
        /*0a48*/ 	.byte	0x04, 0x1c
        /*0a4a*/ 	.short	(.L_49 - .L_48)


	//   ....[0]....
.L_48:
        /*0a4c*/ 	.word	0x00002a30


	//   ....[1]....
        /*0a50*/ 	.word	0x00002f20


	//   ....[2]....
        /*0a54*/ 	.word	0x00002f80


	//   ....[3]....
        /*0a58*/ 	.word	0x000042f0


	//   ....[4]....
        /*0a5c*/ 	.word	0x000056a0


	//   ....[5]....
        /*0a60*/ 	.word	0x000056e0


	//   ....[6]....
        /*0a64*/ 	.word	0x00008c90


	//   ....[7]....
        /*0a68*/ 	.word	0x00008d10


	//   ....[8]....
        /*0a6c*/ 	.word	0x00008d40


	//   ....[9]....
        /*0a70*/ 	.word	0x00008db0


	//----- nvinfo : EIATTR_MAX_THREADS
	.align		4
.L_49:
        /*0a74*/ 	.byte	0x04, 0x05
        /*0a76*/ 	.short	(.L_51 - .L_50)
.L_50:
        /*0a78*/ 	.word	0x00000100
        /*0a7c*/ 	.word	0x00000001
        /*0a80*/ 	.word	0x00000001


	//----- nvinfo : EIATTR_CRS_STACK_SIZE
	.align		4
.L_51:
        /*0a84*/ 	.byte	0x04, 0x1e
        /*0a86*/ 	.short	(.L_53 - .L_52)
.L_52:
        /*0a88*/ 	.word	0x00000000


	//----- nvinfo : EIATTR_CBANK_PARAM_SIZE
	.align		4
.L_53:
        /*0a8c*/ 	.byte	0x03, 0x19
        /*0a8e*/ 	.short	0x0800


	//----- nvinfo : EIATTR_PARAM_CBANK
	.align		4
        /*0a90*/ 	.byte	0x04, 0x0a
        /*0a92*/ 	.short	(.L_55 - .L_54)
	.align		4
.L_54:
        /*0a94*/ 	.word	index@(.nv.constant0._ZN7cutlass13device_kernelINS_4gemm6kernel13GemmUniversalIN4cute5tupleIJiiiiEEENS1_10collective13CollectiveMmaINS1_35MainloopSm100TmaUmmaWarpSpecializedILi3ELi2ELi4ENS5_IJNS4_1CILi4EEENSA_ILi1EEESC_EEEEENS5_IJNSA_ILi128EEESF_NSA_ILi64EEEEEENS_6half_tENS5_IJSC_llEEESI_NS5_IJlSC_lEEENS4_8TiledMMAINS4_8MMA_AtomIJNS4_26SM100_MMA_F16BF16_2x1SM_SSISI_SI_fLi128ELi128ELNS4_4UMMA5MajorE1ELSP_0ELNSO_7ScaleInE0ELSQ_0EEEEEENS4_6LayoutINS5_IJSC_SC_SC_EEENS5_IJNSA_ILi0EEESV_SV_EEEEENS5_IJNS4_10UnderscoreESY_SY_EEEEENS4_18SM100_TMA_2SM_LOADENS4_14ComposedLayoutINS4_7SwizzleILi3ELi4ELi3EEENS4_18smem_ptr_flag_bitsILi16EEENST_INS5_IJSG_NSA_ILi8EEEEEENS5_IJSC_SG_EEEEEEEvNS4_8identityENS4_28SM100_TMA_2SM_LOAD_MULTICASTENS12_IS14_S16_NST_INS5_IJS17_SG_EEENS5_IJSG_SC_EEEEEEEvS1C_EENS_8epilogue10collective18CollectiveEpilogueINS1J_23Sm100TmaWarpSpecializedILi4ELi2ELi16ELb1ELb0EEEJNS5_IJSG_SF_SG_EEENS5_IJNST_ISG_SC_EENST_INS5_IJNSA_ILi16EEENSA_ILi2EEEEEES19_EEEEESI_SK_SI_SK_NS1J_6fusion15FusionCallbacksIS1N_NS1V_17LinearCombinationISI_fSI_fLNS_15FloatRoundStyleE2EEES1O_S1U_JEEENS4_5SM1004TMEM4LOAD26SM100_TMEM_LOAD_32dp32b16xENS4_13SM90_TMA_LOADENS12_INS13_ILi1ELi4ELi3EEES16_NST_INS5_IJS17_S1Q_EEENS5_IJS1Q_SC_EEEEEEENS4_39AutoVectorizingCopyWithAssumedAlignmentILi128EEENS4_14SM90_TMA_STOREES2A_S2C_S2C_EEEvvEEEEvNT_6ParamsE)
        /*0a98*/ 	.short	0x0380
        /*0a9a*/ 	.short	0x0800


	//----- nvinfo : EIATTR_SW_WAR
	.align		4
.L_55:
        /*0a9c*/ 	.byte	0x04, 0x36
        /*0a9e*/ 	.short	(.L_57 - .L_56)
.L_56:
        /*0aa0*/ 	.word	0x00000008
.L_57:


//--------------------- .nv.callgraph             --------------------------
	.section	.nv.callgraph,"",@"SHT_CUDA_CALLGRAPH"
	.align	4
	.sectionentsize	8
	.align		4
        /*0000*/ 	.word	0x00000000
	.align		4
        /*0004*/ 	.word	0xffffffff
	.align		4
        /*0008*/ 	.word	index@(_ZN7cutlass13device_kernelINS_4gemm6kernel13GemmUniversalIN4cute5tupleIJiiiiEEENS1_10collective13CollectiveMmaINS1_35MainloopSm100TmaUmmaWarpSpecializedILi3ELi2ELi4ENS5_IJNS4_1CILi4EEENSA_ILi1EEESC_EEEEENS5_IJNSA_ILi128EEESF_NSA_ILi64EEEEEENS_6half_tENS5_IJSC_llEEESI_NS5_IJlSC_lEEENS4_8TiledMMAINS4_8MMA_AtomIJNS4_26SM100_MMA_F16BF16_2x1SM_SSISI_SI_fLi128ELi128ELNS4_4UMMA5MajorE1ELSP_0ELNSO_7ScaleInE0ELSQ_0EEEEEENS4_6LayoutINS5_IJSC_SC_SC_EEENS5_IJNSA_ILi0EEESV_SV_EEEEENS5_IJNS4_10UnderscoreESY_SY_EEEEENS4_18SM100_TMA_2SM_LOADENS4_14ComposedLayoutINS4_7SwizzleILi3ELi4ELi3EEENS4_18smem_ptr_flag_bitsILi16EEENST_INS5_IJSG_NSA_ILi8EEEEEENS5_IJSC_SG_EEEEEEEvNS4_8identityENS4_28SM100_TMA_2SM_LOAD_MULTICASTENS12_IS14_S16_NST_INS5_IJS17_SG_EEENS5_IJSG_SC_EEEEEEEvS1C_EENS_8epilogue10collective18CollectiveEpilogueINS1J_23Sm100TmaWarpSpecializedILi4ELi2ELi16ELb1ELb0EEEJNS5_IJSG_SF_SG_EEENS5_IJNST_ISG_SC_EENST_INS5_IJNSA_ILi16EEENSA_ILi2EEEEEES19_EEEEESI_SK_SI_SK_NS1J_6fusion15FusionCallbacksIS1N_NS1V_17LinearCombinationISI_fSI_fLNS_15FloatRoundStyleE2EEES1O_S1U_JEEENS4_5SM1004TMEM4LOAD26SM100_TMEM_LOAD_32dp32b16xENS4_13SM90_TMA_LOADENS12_INS13_ILi1ELi4ELi3EEES16_NST_INS5_IJS17_S1Q_EEENS5_IJS1Q_SC_EEEEEEENS4_39AutoVectorizingCopyWithAssumedAlignmentILi128EEENS4_14SM90_TMA_STOREES2A_S2C_S2C_EEEvvEEEEvNT_6ParamsE)
	.align		4
        /*000c*/ 	.word	index@(__assertfail)
	.align		4
        /*0010*/ 	.word	0x00000000
	.align		4
        /*0014*/ 	.word	0xfffffffe
	.align		4
        /*0018*/ 	.word	0x00000000
	.align		4
        /*001c*/ 	.word	0xfffffffd
	.align		4
        /*0020*/ 	.word	0x00000000
	.align		4
        /*0024*/ 	.word	0xfffffffc


//--------------------- .nv.constant4             --------------------------
	.section	.nv.constant4,"a",@progbits
	.align	8
	.align		8
.nv.constant4:
        /*0000*/ 	.dword	__assertfail
	.align		8
        /*0008*/ 	.dword	__unnamed_1
	.align		8
        /*0010*/ 	.dword	__unnamed_2
	.align		8
        /*0018*/ 	.dword	_ZN40_INTERNAL_d078dfb4_4_k_cu_7b43fcde_375704cuda3std3__45__cpo5beginE
	.align		8
        /*0020*/ 	.dword	_ZN40_INTERNAL_d078dfb4_4_k_cu_7b43fcde_375704cuda3std3__45__cpo3endE
	.align		8
        /*0028*/ 	.dword	_ZN40_INTERNAL_d078dfb4_4_k_cu_7b43fcde_375704cuda3std3__45__cpo6cbeginE
	.align		8
        /*0030*/ 	.dword	_ZN40_INTERNAL_d078dfb4_4_k_cu_7b43fcde_375704cuda3std3__45__cpo4cendE
	.align		8
        /*0038*/ 	.dword	_ZN40_INTERNAL_d078dfb4_4_k_cu_7b43fcde_375704cuda3std3__442_GLOBAL__N__d078dfb4_4_k_cu_7b43fcde_375706ignoreE
	.align		8
        /*0040*/ 	.dword	_ZN40_INTERNAL_d078dfb4_4_k_cu_7b43fcde_375704cuda3std3__419piecewise_constructE
	.align		8
        /*0048*/ 	.dword	_ZN40_INTERNAL_d078dfb4_4_k_cu_7b43fcde_375704cuda3std3__48in_placeE
	.align		8
        /*0050*/ 	.dword	_ZN40_INTERNAL_d078dfb4_4_k_cu_7b43fcde_375704cuda3std6ranges3__45__cpo4swapE
	.align		8
        /*0058*/ 	.dword	_ZN40_INTERNAL_d078dfb4_4_k_cu_7b43fcde_375704cuda3std6ranges3__45__cpo9iter_moveE
	.align		8
        /*0060*/ 	.dword	_ZN40_INTERNAL_d078dfb4_4_k_cu_7b43fcde_375704cute7productE
	.align		8
        /*0068*/ 	.dword	_ZN40_INTERNAL_d078dfb4_4_k_cu_7b43fcde_375704cute1_E
	.align		8
        /*0070*/ 	.dword	$str$25
	.align		8
        /*0078*/ 	.dword	$str$26
	.align		8
        /*0080*/ 	.dword	$str$27
	.align		8
        /*0088*/ 	.dword	$str$28


//--------------------- .text._ZN7cutlass13device_kernelINS_4gemm6kernel13GemmUniversalIN4cute5tupleIJiiiiEEENS1_10collective13CollectiveMmaINS1_35MainloopSm100TmaUmmaWarpSpecializedILi3ELi2ELi4ENS5_IJNS4_1CILi4EEENSA_ILi1EEESC_EEEEENS5_IJNSA_ILi128EEESF_NSA_ILi64EEEEEENS_6half_tENS5_IJSC_llEEESI_NS5_IJlSC_lEEENS4_8TiledMMAINS4_8MMA_AtomIJNS4_26SM100_MMA_F16BF16_2x1SM_SSISI_SI_fLi128ELi128ELNS4_4UMMA5MajorE1ELSP_0ELNSO_7ScaleInE0ELSQ_0EEEEEENS4_6LayoutINS5_IJSC_SC_SC_EEENS5_IJNSA_ILi0EEESV_SV_EEEEENS5_IJNS4_10UnderscoreESY_SY_EEEEENS4_18SM100_TMA_2SM_LOADENS4_14ComposedLayoutINS4_7SwizzleILi3ELi4ELi3EEENS4_18smem_ptr_flag_bitsILi16EEENST_INS5_IJSG_NSA_ILi8EEEEEENS5_IJSC_SG_EEEEEEEvNS4_8identityENS4_28SM100_TMA_2SM_LOAD_MULTICASTENS12_IS14_S16_NST_INS5_IJS17_SG_EEENS5_IJSG_SC_EEEEEEEvS1C_EENS_8epilogue10collective18CollectiveEpilogueINS1J_23Sm100TmaWarpSpecializedILi4ELi2ELi16ELb1ELb0EEEJNS5_IJSG_SF_SG_EEENS5_IJNST_ISG_SC_EENST_INS5_IJNSA_ILi16EEENSA_ILi2EEEEEES19_EEEEESI_SK_SI_SK_NS1J_6fusion15FusionCallbacksIS1N_NS1V_17LinearCombinationISI_fSI_fLNS_15FloatRoundStyleE2EEES1O_S1U_JEEENS4_5SM1004TMEM4LOAD26SM100_TMEM_LOAD_32dp32b16xENS4_13SM90_TMA_LOADENS12_INS13_ILi1ELi4ELi3EEES16_NST_INS5_IJS17_S1Q_EEENS5_IJS1Q_SC_EEEEEEENS4_39AutoVectorizingCopyWithAssumedAlignmentILi128EEENS4_14SM90_TMA_STOREES2A_S2C_S2C_EEEvvEEEEvNT_6ParamsE --------------------------
	.section	.text._ZN7cutlass13device_kernelINS_4gemm6kernel13GemmUniversalIN4cute5tupleIJiiiiEEENS1_10collective13CollectiveMmaINS1_35MainloopSm100TmaUmmaWarpSpecializedILi3ELi2ELi4ENS5_IJNS4_1CILi4EEENSA_ILi1EEESC_EEEEENS5_IJNSA_ILi128EEESF_NSA_ILi64EEEEEENS_6half_tENS5_IJSC_llEEESI_NS5_IJlSC_lEEENS4_8TiledMMAINS4_8MMA_AtomIJNS4_26SM100_MMA_F16BF16_2x1SM_SSISI_SI_fLi128ELi128ELNS4_4UMMA5MajorE1ELSP_0ELNSO_7ScaleInE0ELSQ_0EEEEEENS4_6LayoutINS5_IJSC_SC_SC_EEENS5_IJNSA_ILi0EEESV_SV_EEEEENS5_IJNS4_10UnderscoreESY_SY_EEEEENS4_18SM100_TMA_2SM_LOADENS4_14ComposedLayoutINS4_7SwizzleILi3ELi4ELi3EEENS4_18smem_ptr_flag_bitsILi16EEENST_INS5_IJSG_NSA_ILi8EEEEEENS5_IJSC_SG_EEEEEEEvNS4_8identityENS4_28SM100_TMA_2SM_LOAD_MULTICASTENS12_IS14_S16_NST_INS5_IJS17_SG_EEENS5_IJSG_SC_EEEEEEEvS1C_EENS_8epilogue10collective18CollectiveEpilogueINS1J_23Sm100TmaWarpSpecializedILi4ELi2ELi16ELb1ELb0EEEJNS5_IJSG_SF_SG_EEENS5_IJNST_ISG_SC_EENST_INS5_IJNSA_ILi16EEENSA_ILi2EEEEEES19_EEEEESI_SK_SI_SK_NS1J_6fusion15FusionCallbacksIS1N_NS1V_17LinearCombinationISI_fSI_fLNS_15FloatRoundStyleE2EEES1O_S1U_JEEENS4_5SM1004TMEM4LOAD26SM100_TMEM_LOAD_32dp32b16xENS4_13SM90_TMA_LOADENS12_INS13_ILi1ELi4ELi3EEES16_NST_INS5_IJS17_S1Q_EEENS5_IJS1Q_SC_EEEEEEENS4_39AutoVectorizingCopyWithAssumedAlignmentILi128EEENS4_14SM90_TMA_STOREES2A_S2C_S2C_EEEvvEEEEvNT_6ParamsE,"ax",@progbits
	.align	128
.text._ZN7cutlass13device_kernelINS_4gemm6kernel13GemmUniversalIN4cute5tupleIJiiiiEEENS1_10collective13CollectiveMmaINS1_35MainloopSm100TmaUmmaWarpSpecializedILi3ELi2ELi4ENS5_IJNS4_1CILi4EEENSA_ILi1EEESC_EEEEENS5_IJNSA_ILi128EEESF_NSA_ILi64EEEEEENS_6half_tENS5_IJSC_llEEESI_NS5_IJlSC_lEEENS4_8TiledMMAINS4_8MMA_AtomIJNS4_26SM100_MMA_F16BF16_2x1SM_SSISI_SI_fLi128ELi128ELNS4_4UMMA5MajorE1ELSP_0ELNSO_7ScaleInE0ELSQ_0EEEEEENS4_6LayoutINS5_IJSC_SC_SC_EEENS5_IJNSA_ILi0EEESV_SV_EEEEENS5_IJNS4_10UnderscoreESY_SY_EEEEENS4_18SM100_TMA_2SM_LOADENS4_14ComposedLayoutINS4_7SwizzleILi3ELi4ELi3EEENS4_18smem_ptr_flag_bitsILi16EEENST_INS5_IJSG_NSA_ILi8EEEEEENS5_IJSC_SG_EEEEEEEvNS4_8identityENS4_28SM100_TMA_2SM_LOAD_MULTICASTENS12_IS14_S16_NST_INS5_IJS17_SG_EEENS5_IJSG_SC_EEEEEEEvS1C_EENS_8epilogue10collective18CollectiveEpilogueINS1J_23Sm100TmaWarpSpecializedILi4ELi2ELi16ELb1ELb0EEEJNS5_IJSG_SF_SG_EEENS5_IJNST_ISG_SC_EENST_INS5_IJNSA_ILi16EEENSA_ILi2EEEEEES19_EEEEESI_SK_SI_SK_NS1J_6fusion15FusionCallbacksIS1N_NS1V_17LinearCombinationISI_fSI_fLNS_15FloatRoundStyleE2EEES1O_S1U_JEEENS4_5SM1004TMEM4LOAD26SM100_TMEM_LOAD_32dp32b16xENS4_13SM90_TMA_LOADENS12_INS13_ILi1ELi4ELi3EEES16_NST_INS5_IJS17_S1Q_EEENS5_IJS1Q_SC_EEEEEEENS4_39AutoVectorizingCopyWithAssumedAlignmentILi128EEENS4_14SM90_TMA_STOREES2A_S2C_S2C_EEEvvEEEEvNT_6ParamsE:
        .type           _ZN7cutlass13device_kernelINS_4gemm6kernel13GemmUniversalIN4cute5tupleIJiiiiEEENS1_10collective13CollectiveMmaINS1_35MainloopSm100TmaUmmaWarpSpecializedILi3ELi2ELi4ENS5_IJNS4_1CILi4EEENSA_ILi1EEESC_EEEEENS5_IJNSA_ILi128EEESF_NSA_ILi64EEEEEENS_6half_tENS5_IJSC_llEEESI_NS5_IJlSC_lEEENS4_8TiledMMAINS4_8MMA_AtomIJNS4_26SM100_MMA_F16BF16_2x1SM_SSISI_SI_fLi128ELi128ELNS4_4UMMA5MajorE1ELSP_0ELNSO_7ScaleInE0ELSQ_0EEEEEENS4_6LayoutINS5_IJSC_SC_SC_EEENS5_IJNSA_ILi0EEESV_SV_EEEEENS5_IJNS4_10UnderscoreESY_SY_EEEEENS4_18SM100_TMA_2SM_LOADENS4_14ComposedLayoutINS4_7SwizzleILi3ELi4ELi3EEENS4_18smem_ptr_flag_bitsILi16EEENST_INS5_IJSG_NSA_ILi8EEEEEENS5_IJSC_SG_EEEEEEEvNS4_8identityENS4_28SM100_TMA_2SM_LOAD_MULTICASTENS12_IS14_S16_NST_INS5_IJS17_SG_EEENS5_IJSG_SC_EEEEEEEvS1C_EENS_8epilogue10collective18CollectiveEpilogueINS1J_23Sm100TmaWarpSpecializedILi4ELi2ELi16ELb1ELb0EEEJNS5_IJSG_SF_SG_EEENS5_IJNST_ISG_SC_EENST_INS5_IJNSA_ILi16EEENSA_ILi2EEEEEES19_EEEEESI_SK_SI_SK_NS1J_6fusion15FusionCallbacksIS1N_NS1V_17LinearCombinationISI_fSI_fLNS_15FloatRoundStyleE2EEES1O_S1U_JEEENS4_5SM1004TMEM4LOAD26SM100_TMEM_LOAD_32dp32b16xENS4_13SM90_TMA_LOADENS12_INS13_ILi1ELi4ELi3EEES16_NST_INS5_IJS17_S1Q_EEENS5_IJS1Q_SC_EEEEEEENS4_39AutoVectorizingCopyWithAssumedAlignmentILi128EEENS4_14SM90_TMA_STOREES2A_S2C_S2C_EEEvvEEEEvNT_6ParamsE,@function
        .size           _ZN7cutlass13device_kernelINS_4gemm6kernel13GemmUniversalIN4cute5tupleIJiiiiEEENS1_10collective13CollectiveMmaINS1_35MainloopSm100TmaUmmaWarpSpecializedILi3ELi2ELi4ENS5_IJNS4_1CILi4EEENSA_ILi1EEESC_EEEEENS5_IJNSA_ILi128EEESF_NSA_ILi64EEEEEENS_6half_tENS5_IJSC_llEEESI_NS5_IJlSC_lEEENS4_8TiledMMAINS4_8MMA_AtomIJNS4_26SM100_MMA_F16BF16_2x1SM_SSISI_SI_fLi128ELi128ELNS4_4UMMA5MajorE1ELSP_0ELNSO_7ScaleInE0ELSQ_0EEEEEENS4_6LayoutINS5_IJSC_SC_SC_EEENS5_IJNSA_ILi0EEESV_SV_EEEEENS5_IJNS4_10UnderscoreESY_SY_EEEEENS4_18SM100_TMA_2SM_LOADENS4_14ComposedLayoutINS4_7SwizzleILi3ELi4ELi3EEENS4_18smem_ptr_flag_bitsILi16EEENST_INS5_IJSG_NSA_ILi8EEEEEENS5_IJSC_SG_EEEEEEEvNS4_8identityENS4_28SM100_TMA_2SM_LOAD_MULTICASTENS12_IS14_S16_NST_INS5_IJS17_SG_EEENS5_IJSG_SC_EEEEEEEvS1C_EENS_8epilogue10collective18CollectiveEpilogueINS1J_23Sm100TmaWarpSpecializedILi4ELi2ELi16ELb1ELb0EEEJNS5_IJSG_SF_SG_EEENS5_IJNST_ISG_SC_EENST_INS5_IJNSA_ILi16EEENSA_ILi2EEEEEES19_EEEEESI_SK_SI_SK_NS1J_6fusion15FusionCallbacksIS1N_NS1V_17LinearCombinationISI_fSI_fLNS_15FloatRoundStyleE2EEES1O_S1U_JEEENS4_5SM1004TMEM4LOAD26SM100_TMEM_LOAD_32dp32b16xENS4_13SM90_TMA_LOADENS12_INS13_ILi1ELi4ELi3EEES16_NST_INS5_IJS17_S1Q_EEENS5_IJS1Q_SC_EEEEEEENS4_39AutoVectorizingCopyWithAssumedAlignmentILi128EEENS4_14SM90_TMA_STOREES2A_S2C_S2C_EEEvvEEEEvNT_6ParamsE,(.L_x_194 - _ZN7cutlass13device_kernelINS_4gemm6kernel13GemmUniversalIN4cute5tupleIJiiiiEEENS1_10collective13CollectiveMmaINS1_35MainloopSm100TmaUmmaWarpSpecializedILi3ELi2ELi4ENS5_IJNS4_1CILi4EEENSA_ILi1EEESC_EEEEENS5_IJNSA_ILi128EEESF_NSA_ILi64EEEEEENS_6half_tENS5_IJSC_llEEESI_NS5_IJlSC_lEEENS4_8TiledMMAINS4_8MMA_AtomIJNS4_26SM100_MMA_F16BF16_2x1SM_SSISI_SI_fLi128ELi128ELNS4_4UMMA5MajorE1ELSP_0ELNSO_7ScaleInE0ELSQ_0EEEEEENS4_6LayoutINS5_IJSC_SC_SC_EEENS5_IJNSA_ILi0EEESV_SV_EEEEENS5_IJNS4_10UnderscoreESY_SY_EEEEENS4_18SM100_TMA_2SM_LOADENS4_14ComposedLayoutINS4_7SwizzleILi3ELi4ELi3EEENS4_18smem_ptr_flag_bitsILi16EEENST_INS5_IJSG_NSA_ILi8EEEEEENS5_IJSC_SG_EEEEEEEvNS4_8identityENS4_28SM100_TMA_2SM_LOAD_MULTICASTENS12_IS14_S16_NST_INS5_IJS17_SG_EEENS5_IJSG_SC_EEEEEEEvS1C_EENS_8epilogue10collective18CollectiveEpilogueINS1J_23Sm100TmaWarpSpecializedILi4ELi2ELi16ELb1ELb0EEEJNS5_IJSG_SF_SG_EEENS5_IJNST_ISG_SC_EENST_INS5_IJNSA_ILi16EEENSA_ILi2EEEEEES19_EEEEESI_SK_SI_SK_NS1J_6fusion15FusionCallbacksIS1N_NS1V_17LinearCombinationISI_fSI_fLNS_15FloatRoundStyleE2EEES1O_S1U_JEEENS4_5SM1004TMEM4LOAD26SM100_TMEM_LOAD_32dp32b16xENS4_13SM90_TMA_LOADENS12_INS13_ILi1ELi4ELi3EEES16_NST_INS5_IJS17_S1Q_EEENS5_IJS1Q_SC_EEEEEEENS4_39AutoVectorizingCopyWithAssumedAlignmentILi128EEENS4_14SM90_TMA_STOREES2A_S2C_S2C_EEEvvEEEEvNT_6ParamsE)
        .other          _ZN7cutlass13device_kernelINS_4gemm6kernel13GemmUniversalIN4cute5tupleIJiiiiEEENS1_10collective13CollectiveMmaINS1_35MainloopSm100TmaUmmaWarpSpecializedILi3ELi2ELi4ENS5_IJNS4_1CILi4EEENSA_ILi1EEESC_EEEEENS5_IJNSA_ILi128EEESF_NSA_ILi64EEEEEENS_6half_tENS5_IJSC_llEEESI_NS5_IJlSC_lEEENS4_8TiledMMAINS4_8MMA_AtomIJNS4_26SM100_MMA_F16BF16_2x1SM_SSISI_SI_fLi128ELi128ELNS4_4UMMA5MajorE1ELSP_0ELNSO_7ScaleInE0ELSQ_0EEEEEENS4_6LayoutINS5_IJSC_SC_SC_EEENS5_IJNSA_ILi0EEESV_SV_EEEEENS5_IJNS4_10UnderscoreESY_SY_EEEEENS4_18SM100_TMA_2SM_LOADENS4_14ComposedLayoutINS4_7SwizzleILi3ELi4ELi3EEENS4_18smem_ptr_flag_bitsILi16EEENST_INS5_IJSG_NSA_ILi8EEEEEENS5_IJSC_SG_EEEEEEEvNS4_8identityENS4_28SM100_TMA_2SM_LOAD_MULTICASTENS12_IS14_S16_NST_INS5_IJS17_SG_EEENS5_IJSG_SC_EEEEEEEvS1C_EENS_8epilogue10collective18CollectiveEpilogueINS1J_23Sm100TmaWarpSpecializedILi4ELi2ELi16ELb1ELb0EEEJNS5_IJSG_SF_SG_EEENS5_IJNST_ISG_SC_EENST_INS5_IJNSA_ILi16EEENSA_ILi2EEEEEES19_EEEEESI_SK_SI_SK_NS1J_6fusion15FusionCallbacksIS1N_NS1V_17LinearCombinationISI_fSI_fLNS_15FloatRoundStyleE2EEES1O_S1U_JEEENS4_5SM1004TMEM4LOAD26SM100_TMEM_LOAD_32dp32b16xENS4_13SM90_TMA_LOADENS12_INS13_ILi1ELi4ELi3EEES16_NST_INS5_IJS17_S1Q_EEENS5_IJS1Q_SC_EEEEEEENS4_39AutoVectorizingCopyWithAssumedAlignmentILi128EEENS4_14SM90_TMA_STOREES2A_S2C_S2C_EEEvvEEEEvNT_6ParamsE,@"STO_CUDA_ENTRY STV_DEFAULT"
_ZN7cutlass13device_kernelINS_4gemm6kernel13GemmUniversalIN4cute5tupleIJiiiiEEENS1_10collective13CollectiveMmaINS1_35MainloopSm100TmaUmmaWarpSpecializedILi3ELi2ELi4ENS5_IJNS4_1CILi4EEENSA_ILi1EEESC_EEEEENS5_IJNSA_ILi128EEESF_NSA_ILi64EEEEEENS_6half_tENS5_IJSC_llEEESI_NS5_IJlSC_lEEENS4_8TiledMMAINS4_8MMA_AtomIJNS4_26SM100_MMA_F16BF16_2x1SM_SSISI_SI_fLi128ELi128ELNS4_4UMMA5MajorE1ELSP_0ELNSO_7ScaleInE0ELSQ_0EEEEEENS4_6LayoutINS5_IJSC_SC_SC_EEENS5_IJNSA_ILi0EEESV_SV_EEEEENS5_IJNS4_10UnderscoreESY_SY_EEEEENS4_18SM100_TMA_2SM_LOADENS4_14ComposedLayoutINS4_7SwizzleILi3ELi4ELi3EEENS4_18smem_ptr_flag_bitsILi16EEENST_INS5_IJSG_NSA_ILi8EEEEEENS5_IJSC_SG_EEEEEEEvNS4_8identityENS4_28SM100_TMA_2SM_LOAD_MULTICASTENS12_IS14_S16_NST_INS5_IJS17_SG_EEENS5_IJSG_SC_EEEEEEEvS1C_EENS_8epilogue10collective18CollectiveEpilogueINS1J_23Sm100TmaWarpSpecializedILi4ELi2ELi16ELb1ELb0EEEJNS5_IJSG_SF_SG_EEENS5_IJNST_ISG_SC_EENST_INS5_IJNSA_ILi16EEENSA_ILi2EEEEEES19_EEEEESI_SK_SI_SK_NS1J_6fusion15FusionCallbacksIS1N_NS1V_17LinearCombinationISI_fSI_fLNS_15FloatRoundStyleE2EEES1O_S1U_JEEENS4_5SM1004TMEM4LOAD26SM100_TMEM_LOAD_32dp32b16xENS4_13SM90_TMA_LOADENS12_INS13_ILi1ELi4ELi3EEES16_NST_INS5_IJS17_S1Q_EEENS5_IJS1Q_SC_EEEEEEENS4_39AutoVectorizingCopyWithAssumedAlignmentILi128EEENS4_14SM90_TMA_STOREES2A_S2C_S2C_EEEvvEEEEvNT_6ParamsE:
[----:B------:R-:W1:Y:S01]  /*0000*/  LDC R1, c[0x0][0x37c] ;  /* 0x0000df00ff017b82 */ /* 0x000e620000000800 */
[----:B------:R-:W2:Y:S01]  /*0010*/  S2R R60, SR_TID.X ;  /* 0x00000000003c7919 */ /* 0x000ea20000002100 */
[----:B------:R-:W3:Y:S06]  /*0020*/  LDCU.64 UR8, c[0x0][0x890] ;  /* 0x00011200ff0877ac */ /* 0x000eec0008000a00 */
[----:B------:R-:W4:Y:S01]  /*0030*/  S2UR UR47, SR_CgaCtaId ;  /* 0x00000000002f79c3 */ /* 0x000f220000008800 */
[----:B------:R-:W-:Y:S02]  /*0040*/  PRMT R46, RZ, 0x7610, R46 ;  /* 0x00007610ff2e7816 */ /* 0x000fe4000000002e */
[----:B------:R-:W-:Y:S01]  /*0050*/  ELECT P1, URZ, PT ;  /* 0x0000000000ff782f */ /* 0x000fe20003820000 */
[----:B---3--:R-:W-:-:S04]  /*0060*/  UISETP.NE.U32.AND UP0, UPT, UR8, URZ, UPT ;  /* 0x000000ff0800728c */ /* 0x008fc8000bf05070 */
[----:B------:R-:W-:Y:S02]  /*0070*/  UISETP.NE.AND.EX UP0, UPT, UR9, URZ, UPT, UP0 ;  /* 0x000000ff0900728c */ /* 0x000fe4000bf05300 */
[----:B----4-:R-:W-:Y:S02]  /*0080*/  ULOP3.LUT UR48, UR47, 0x1, URZ, 0xc0, !UPT ;  /* 0x000000012f307892 */ /* 0x010fe4000f8ec0ff */
[----:B------:R-:W-:Y:S01]  /*0090*/  ULOP3.LUT UR49, UR47, 0x1, URZ, 0x3c, !UPT ;  /* 0x000000012f317892 */ /* 0x000fe2000f8e3cff */
[----:B--2---:R-:W-:-:S05]  /*00a0*/  SHF.R.U32.HI R47, RZ, 0x5, R60 ;  /* 0x00000005ff2f7819 */ /* 0x004fca000001163c */
[----:B------:R-:W2:Y:S02]  /*00b0*/  SHFL.IDX PT, R0, R47, RZ, 0x1f ;  /* 0x00001fff2f007589 */ /* 0x000ea400000e0000 */
[----:B--2---:R-:W-:Y:S01]  /*00c0*/  R2UR UR18, R0 ;  /* 0x00000000001272ca */ /* 0x004fe200000e0000 */
[----:B-1----:R-:W-:-:S14]  /*00d0*/  BRA.U UP0, `(.L_x_0) ;  /* 0x0000000100307547 */ /* 0x002fdc000b800000 */
[----:B------:R-:W1:Y:S02]  /*00e0*/  LDCU.64 UR4, c[0x0][0x888] ;  /* 0x00011100ff0477ac */ /* 0x000e640008000a00 */
[----:B-1----:R-:W-:-:S04]  /*00f0*/  UISETP.NE.U32.AND UP0, UPT, UR4, URZ, UPT ;  /* 0x000000ff0400728c */ /* 0x002fc8000bf05070 */
[----:B------:R-:W-:-:S09]  /*0100*/  UISETP.NE.AND.EX UP0, UPT, UR5, URZ, UPT, UP0 ;  /* 0x000000ff0500728c */ /* 0x000fd2000bf05300 */
[----:B------:R-:W-:Y:S05]  /*0110*/  BRA.U !UP0, `(.L_x_1) ;  /* 0x0000000108147547 */ /* 0x000fea000b800000 */
[----:B------:R-:W1:Y:S01]  /*0120*/  LDC.64 R2, c[0x0][0x888] ;  /* 0x00022200ff027b82 */ /* 0x000e620000000a00 */
[----:B------:R-:W1:Y:S02]  /*0130*/  LDCU.64 UR4, c[0x0][0x358] ;  /* 0x00006b00ff0477ac */ /* 0x000e640008000a00 */
[----:B-1----:R1:W5:Y:S01]  /*0140*/  LDG.E R27, desc[UR4][R2.64] ;  /* 0x00000004021b7981 */ /* 0x002362000c1e1900 */
[----:B------:R-:W-:Y:S01]  /*0150*/  HFMA2 R46, -RZ, RZ, 0, 5.9604644775390625e-08 ;  /* 0x00000001ff2e7431 */ /* 0x000fe200000001ff */
[----:B------:R-:W-:Y:S05]  /*0160*/  BRA `(.L_x_0) ;  /* 0x00000000000c7947 */ /* 0x000fea0003800000 */
.L_x_1:
[----:B------:R-:W1:Y:S01]  /*0170*/  LDCU UR4, c[0x0][0x880] ;  /* 0x00011000ff0477ac */ /* 0x000e620008000800 */
[----:B------:R-:W-:Y:S01]  /*0180*/  HFMA2 R46, -RZ, RZ, 0, 5.9604644775390625e-08 ;  /* 0x00000001ff2e7431 */ /* 0x000fe200000001ff */
[----:B-1----:R-:W-:-:S07]  /*0190*/  MOV R27, UR4 ;  /* 0x00000004001b7c02 */ /* 0x002fce0008000f00 */
.L_x_0:
[----:B------:R-:W2:Y:S02]  /*01a0*/  LDCU.64 UR4, c[0x0][0x8b0] ;  /* 0x00011600ff0477ac */ /* 0x000ea40008000a00 */
[----:B--2---:R-:W-:-:S04]  /*01b0*/  UISETP.NE.U32.AND UP0, UPT, UR4, URZ, UPT ;  /* 0x000000ff0400728c */ /* 0x004fc8000bf05070 */
[----:B------:R-:W-:-:S09]  /*01c0*/  UISETP.NE.AND.EX UP0, UPT, UR5, URZ, UPT, UP0 ;  /* 0x000000ff0500728c */ /* 0x000fd2000bf05300 */
[----:B------:R-:W-:Y:S05]  /*01d0*/  BRA.U UP0, `(.L_x_2) ;  /* 0x0000000100287547 */ /* 0x000fea000b800000 */
[----:B------:R-:W2:Y:S02]  /*01e0*/  LDCU.64 UR4, c[0x0][0x8a8] ;  /* 0x00011500ff0477ac */ /* 0x000ea40008000a00 */
[----:B--2---:R-:W-:-:S04]  /*01f0*/  UISETP.NE.U32.AND UP0, UPT, UR4, URZ, UPT ;  /* 0x000000ff0400728c */ /* 0x004fc8000bf05070 */
[----:B------:R-:W-:-:S09]  /*0200*/  UISETP.NE.AND.EX UP0, UPT, UR5, URZ, UPT, UP0 ;  /* 0x000000ff0500728c */ /* 0x000fd2000bf05300 */
[----:B------:R-:W-:Y:S05]  /*0210*/  BRA.U !UP0, `(.L_x_3) ;  /* 0x0000000108107547 */ /* 0x000fea000b800000 */
[----:B------:R-:W2:Y:S01]  /*0220*/  LDC.64 R24, c[0x0][0x8a8] ;  /* 0x00022a00ff187b82 */ /* 0x000ea20000000a00 */
[----:B------:R-:W2:Y:S02]  /*0230*/  LDCU.64 UR4, c[0x0][0x358] ;  /* 0x00006b00ff0477ac */ /* 0x000ea40008000a00 */
[----:B--2---:R2:W5:Y:S01]  /*0240*/  LDG.E R24, desc[UR4][R24.64] ;  /* 0x0000000418187981 */ /* 0x004562000c1e1900 */
[----:B------:R-:W-:Y:S05]  /*0250*/  BRA `(.L_x_2) ;  /* 0x0000000000087947 */ /* 0x000fea0003800000 */
.L_x_3:
[----:B------:R-:W2:Y:S02]  /*0260*/  LDCU UR4, c[0x0][0x8a0] ;  /* 0x00011400ff0477ac */ /* 0x000ea40008000800 */
[----:B--2---:R-:W-:Y:S02]  /*0270*/  MOV R24, UR4 ;  /* 0x0000000400187c02 */ /* 0x004fe40008000f00 */
.L_x_2:
[----:B------:R-:W-:Y:S01]  /*0280*/  IMAD.U32 R0, RZ, RZ, UR18 ;  /* 0x00000012ff007e24 */ /* 0x000fe2000f8e00ff */
[----:B------:R-:W-:Y:S04]  /*0290*/  BSSY.RECONVERGENT B0, `(.L_x_4) ;  /* 0x000000c000007945 */ /* 0x000fe80003800200 */
[C---:B------:R-:W-:Y:S02]  /*02a0*/  ISETP.NE.OR P2, PT, R0.reuse, 0x1, !P1 ;  /* 0x000000010000780c */ /* 0x040fe40004f45670 */
[----:B------:R-:W-:-:S11]  /*02b0*/  ISETP.NE.OR P0, PT, R0, 0x3, !P1 ;  /* 0x000000030000780c */ /* 0x000fd60004f05670 */
[----:B------:R-:W-:Y:S05]  /*02c0*/  @P2 BRA `(.L_x_5) ;  /* 0x0000000000202947 */ /* 0x000fea0003800000 */
[----:B------:R-:W3:Y:S02]  /*02d0*/  LDCU.64 UR4, c[0x0][0x348] ;  /* 0x00006900ff0477ac */ /* 0x000ee40008000a00 */
[----:B---3--:R-:W-:Y:S02]  /*02e0*/  UIADD3 UR6, UP1, UPT, UR4, 0x80, URZ ;  /* 0x0000008004067890 */ /* 0x008fe4000ff3e0ff */
[----:B------:R-:W-:Y:S02]  /*02f0*/  UIADD3 UR4, UP0, UPT, UR4, 0x180, URZ ;  /* 0x0000018004047890 */ /* 0x000fe4000ff1e0ff */
[----:B------:R-:W-:Y:S02]  /*0300*/  UIADD3.X UR7, UPT, UPT, URZ, UR5, URZ, UP1, !UPT ;  /* 0x00000005ff077290 */ /* 0x000fe40008ffe4ff */
[----:B------:R-:W-:-:S07]  /*0310*/  UIADD3.X UR5, UPT, UPT, URZ, UR5, URZ, UP0, !UPT ;  /* 0x00000005ff057290 */ /* 0x000fce00087fe4ff */
[----:B------:R3:W-:Y:S02]  /*0320*/  UTMACCTL.PF [UR6] ;  /* 0x00000000060079b9 */ /* 0x0007e40008040000 */
[----:B------:R3:W-:Y:S02]  /*0330*/  UTMACCTL.PF [UR4] ;  /* 0x00000000040079b9 */ /* 0x0007e40008040000 */
[----:B---3--:R-:W-:Y:S01]  /*0340*/  NOP ;  /* 0x0000000000007918 */ /* 0x008fe20000000000 */
.L_x_5:
[----:B------:R-:W-:Y:S05]  /*0350*/  BSYNC.RECONVERGENT B0 ;  /* 0x0000000000007941 */ /* 0x000fea0003800200 */
.L_x_4:
[----:B------:R-:W-:Y:S04]  /*0360*/  BSSY.RECONVERGENT B0, `(.L_x_6) ;  /* 0x000000a000007945 */ /* 0x000fe80003800200 */
        /* <DEDUP_REMOVED lines=9> */
.L_x_7:
[----:B------:R-:W-:Y:S05]  /*0400*/  BSYNC.RECONVERGENT B0 ;  /* 0x0000000000007941 */ /* 0x000fea0003800200 */
.L_x_6:
[----:B------:R-:W3:Y:S01]  /*0410*/  LDCU.64 UR4, c[0x0][0x888] ;  /* 0x00011100ff0477ac */ /* 0x000ee20008000a00 */
[----:B------:R-:W-:Y:S02]  /*0420*/  UISETP.EQ.U32.AND UP2, UPT, UR8, URZ, UPT ;  /* 0x000000ff0800728c */ /* 0x000fe4000bf42070 */
[----:B------:R-:W-:Y:S02]  /*0430*/  UPLOP3.LUT UP4, UPT, UPT, UPT, UPT, 0x80, 0x8 ;  /* 0x000000000008789c */ /* 0x000fe40003f8f070 */
[----:B---3--:R-:W-:-:S04]  /*0440*/  UISETP.NE.U32.AND UP0, UPT, UR4, URZ, UPT ;  /* 0x000000ff0400728c */ /* 0x008fc8000bf05070 */
[----:B------:R-:W-:-:S04]  /*0450*/  UISETP.NE.AND.EX UP1, UPT, UR5, URZ, UPT, UP0 ;  /* 0x000000ff0500728c */ /* 0x000fc8000bf25300 */
[----:B------:R-:W-:-:S04]  /*0460*/  UISETP.EQ.OR.EX UP3, UPT, UR9, URZ, !UP1, UP2 ;  /* 0x000000ff0900728c */ /* 0x000fc8000cf62720 */
[----:B------:R-:W-:-:S06]  /*0470*/  UP2UR UR4, UPR, URZ, 0x8 ;  /* 0x00000008ff047883 */ /* 0x000fcc0008000000 */
[----:B------:R-:W-:Y:S01]  /*0480*/  MOV R51, UR4 ;  /* 0x0000000400337c02 */ /* 0x000fe20008000f00 */
[----:B------:R-:W-:Y:S06]  /*0490*/  BRA.U !UP3, `(.L_x_8) ;  /* 0x000000010b207547 */ /* 0x000fec000b800000 */
[----:B------:R-:W-:Y:S01]  /*04a0*/  UISETP.NE.U32.AND UP2, UPT, UR8, URZ, UPT ;  /* 0x000000ff0800728c */ /* 0x000fe2000bf45070 */
[----:B-----5:R-:W-:Y:S01]  /*04b0*/  FSETP.NEU.AND P0, PT, R27, RZ, PT ;  /* 0x000000ff1b00720b */ /* 0x020fe20003f0d000 */
[----:B------:R-:W-:Y:S02]  /*04c0*/  USEL UR4, URZ, 0xffffffff, UP1 ;  /* 0xffffffffff047887 */ /* 0x000fe40008800000 */
[----:B------:R-:W-:-:S10]  /*04d0*/  UISETP.NE.AND.EX UP2, UPT, UR9, URZ, UPT, UP2 ;  /* 0x000000ff0900728c */ /* 0x000fd4000bf45320 */
[----:B------:R-:W-:Y:S01]  /*04e0*/  VOTEU.ANY UP0, P0 ;  /* 0x0000000000ff7886 */ /* 0x000fe20000000100 */
[----:B------:R-:W-:-:S04]  /*04f0*/  @!UP2 USEL UR4, URZ, 0xffffffff, UP0 ;  /* 0xffffffffff04a887 */ /* 0x000fc80008000000 */
[----:B------:R-:W-:-:S04]  /*0500*/  ULOP3.LUT UR4, UR4, 0x1, URZ, 0xc0, !UPT ;  /* 0x0000000104047892 */ /* 0x000fc8000f8ec0ff */
[----:B------:R-:W-:-:S11]  /*0510*/  UISETP.NE.U32.AND UP4, UPT, UR4, 0x1, UPT ;  /* 0x000000010400788c */ /* 0x000fd6000bf85070 */
.L_x_8:
[----:B------:R-:W3:Y:S01]  /*0520*/  SHFL.IDX PT, R0, R47, RZ, 0x1f ;  /* 0x00001fff2f007589 */ /* 0x000ee200000e0000 */
[----:B------:R-:W-:-:S04]  /*0530*/  UISETP.NE.AND UP0, UPT, UR18, 0x2, UPT ;  /* 0x000000021200788c */ /* 0x000fc8000bf05270 */
[----:B------:R-:W-:Y:S02]  /*0540*/  UISETP.EQ.AND UP2, UPT, UR48, URZ, !UP0 ;  /* 0x000000ff3000728c */ /* 0x000fe4000c742270 */
[----:B------:R-:W-:-:S04]  /*0550*/  USEL UR55, URZ, 0x1, UP0 ;  /* 0x00000001ff377887 */ /* 0x000fc80008000000 */
[----:B------:R-:W-:Y:S02]  /*0560*/  PLOP3.LUT P3, PT, P1, PT, UP2, 0x80, 0x8 ;  /* 0x000000000008781c */ /* 0x000fe40000f6f028 */
[----:B---3--:R-:W-:-:S13]  /*0570*/  ISETP.NE.AND P0, PT, R0, RZ, PT ;  /* 0x000000ff0000720c */ /* 0x008fda0003f05270 */
[----:B------:R-:W-:Y:S05]  /*0580*/  @P0 BRA `(.L_x_9) ;  /* 0x00000000004c0947 */ /* 0x000fea0003800000 */
[----:B------:R-:W-:Y:S01]  /*0590*/  UMOV UR4, 0x400 ;  /* 0x0000040000047882 */ /* 0x000fe20000000000 */
[----:B------:R-:W-:Y:S01]  /*05a0*/  UMOV UR8, 0x1 ;  /* 0x0000000100087882 */ /* 0x000fe20000000000 */
[----:B------:R-:W-:Y:S01]  /*05b0*/  UMOV UR6, 0x2 ;  /* 0x0000000200067882 */ /* 0x000fe20000000000 */
[----:B------:R-:W-:Y:S02]  /*05c0*/  ULEA UR4, UR47, UR4, 0x18 ;  /* 0x000000042f047291 */ /* 0x000fe4000f8ec0ff */
[----:B------:R-:W-:-:S04]  /*05d0*/  UIADD3 UR8, UPT, UPT, -UR8, 0x100000, URZ ;  /* 0x0010000008087890 */ /* 0x000fc8000fffe1ff */
[----:B------:R-:W-:Y:S02]  /*05e0*/  USHF.L.U32 UR9, UR8, 0xb, URZ ;  /* 0x0000000b08097899 */ /* 0x000fe400080006ff */
[----:B------:R-:W-:Y:S02]  /*05f0*/  USHF.L.U32 UR8, UR8, 0x1, URZ ;  /* 0x0000000108087899 */ /* 0x000fe400080006ff */
[----:B------:R-:W-:-:S04]  /*0600*/  UIADD3 UR6, UPT, UPT, -UR6, 0x100000, URZ ;  /* 0x0010000006067890 */ /* 0x000fc8000fffe1ff */
[----:B------:R-:W-:Y:S02]  /*0610*/  USHF.L.U32 UR7, UR6, 0xb, URZ ;  /* 0x0000000b06077899 */ /* 0x000fe400080006ff */
[----:B------:R-:W-:Y:S01]  /*0620*/  USHF.L.U32 UR6, UR6, 0x1, URZ ;  /* 0x0000000106067899 */ /* 0x000fe200080006ff */
[----:B------:R-:W-:Y:S01]  /*0630*/  ELECT P0, URZ, PT ;  /* 0x0000000000ff782f */ /* 0x000fe20003800000 */
[----:B------:R-:W3:Y:S02]  /*0640*/  FENCE.VIEW.ASYNC.S ;  /* 0x00000000000073c6 */ /* 0x000ee40000000000 */
[----:B---3--:R3:W4:Y:S08]  /*0650*/  SYNCS.EXCH.64 URZ, [UR4], UR8 ;  /* 0x0000000804ff75b2 */ /* 0x0087300008000100 */
[----:B------:R3:W1:Y:S01]  /*0660*/  SYNCS.EXCH.64 URZ, [UR4+0x18], UR6 ;  /* 0x0000180604ff75b2 */ /* 0x0006620008000100 */
[----:B------:R3:W1:Y:S01]  /*0670*/  SYNCS.EXCH.64 URZ, [UR4+0x8], UR8 ;  /* 0x0000080804ff75b2 */ /* 0x0006620008000100 */
[----:B------:R3:W1:Y:S01]  /*0680*/  SYNCS.EXCH.64 URZ, [UR4+0x20], UR6 ;  /* 0x0000200604ff75b2 */ /* 0x0006620008000100 */
[----:B------:R3:W1:Y:S01]  /*0690*/  SYNCS.EXCH.64 URZ, [UR4+0x10], UR8 ;  /* 0x0000100804ff75b2 */ /* 0x0006620008000100 */
[----:B------:R3:W1:Y:S01]  /*06a0*/  SYNCS.EXCH.64 URZ, [UR4+0x28], UR6 ;  /* 0x0000280604ff75b2 */ /* 0x0006620008000100 */
[----:B------:R-:W-:Y:S01]  /*06b0*/  NOP ;  /* 0x0000000000007918 */ /* 0x000fe20000000000 */
.L_x_9:
[----:B------:R-:W2:Y:S01]  /*06c0*/  SHFL.IDX PT, R0, R47, RZ, 0x1f ;  /* 0x00001fff2f007589 */ /* 0x000ea200000e0000 */
[----:B------:R-:W-:Y:S01]  /*06d0*/  NOP ;  /* 0x0000000000007918 */ /* 0x000fe20000000000 */
[----:B--2---:R-:W-:-:S13]  /*06e0*/  ISETP.NE.AND P0, PT, R0, 0x1, PT ;  /* 0x000000010000780c */ /* 0x004fda0003f05270 */
[----:B------:R-:W-:Y:S05]  /*06f0*/  @P0 BRA `(.L_x_10) ;  /* 0x0000000000540947 */ /* 0x000fea0003800000 */
[----:B---3--:R-:W-:Y:S01]  /*0700*/  UMOV UR4, 0x400 ;  /* 0x0000040000047882 */ /* 0x008fe20000000000 */
        /* <DEDUP_REMOVED lines=10> */
[----:B------:R-:W2:Y:S02]  /*07b0*/  FENCE.VIEW.ASYNC.S ;  /* 0x00000000000073c6 */ /* 0x000ea40000000000 */
[----:B--2---:R2:W3:Y:S08]  /*07c0*/  SYNCS.EXCH.64 URZ, [UR4+0x30], UR8 ;  /* 0x0000300804ff75b2 */ /* 0x0044f00008000100 */
[----:B------:R2:W1:Y:S01]  /*07d0*/  SYNCS.EXCH.64 URZ, [UR4+0x50], UR6 ;  /* 0x0000500604ff75b2 */ /* 0x0004620008000100 */
[----:B------:R2:W1:Y:S01]  /*07e0*/  SYNCS.EXCH.64 URZ, [UR4+0x38], UR8 ;  /* 0x0000380804ff75b2 */ /* 0x0004620008000100 */
[----:B------:R2:W1:Y:S01]  /*07f0*/  SYNCS.EXCH.64 URZ, [UR4+0x58], UR6 ;  /* 0x0000580604ff75b2 */ /* 0x0004620008000100 */
[----:B------:R2:W1:Y:S01]  /*0800*/  SYNCS.EXCH.64 URZ, [UR4+0x40], UR8 ;  /* 0x0000400804ff75b2 */ /* 0x0004620008000100 */
[----:B------:R2:W1:Y:S01]  /*0810*/  SYNCS.EXCH.64 URZ, [UR4+0x60], UR6 ;  /* 0x0000600604ff75b2 */ /* 0x0004620008000100 */
[----:B------:R2:W1:Y:S01]  /*0820*/  SYNCS.EXCH.64 URZ, [UR4+0x48], UR8 ;  /* 0x0000480804ff75b2 */ /* 0x0004620008000100 */
[----:B------:R2:W1:Y:S01]  /*0830*/  SYNCS.EXCH.64 URZ, [UR4+0x68], UR6 ;  /* 0x0000680604ff75b2 */ /* 0x0004620008000100 */
[----:B------:R-:W-:Y:S01]  /*0840*/  NOP ;  /* 0x0000000000007918 */ /* 0x000fe20000000000 */
.L_x_10:
[----:B------:R-:W4:Y:S01]  /*0850*/  SHFL.IDX PT, R0, R47, RZ, 0x1f ;  /* 0x00001fff2f007589 */ /* 0x000f2200000e0000 */
[----:B------:R-:W-:Y:S01]  /*0860*/  NOP ;  /* 0x0000000000007918 */ /* 0x000fe20000000000 */
[----:B----4-:R-:W-:-:S13]  /*0870*/  ISETP.NE.AND P0, PT, R0, 0x3, PT ;  /* 0x000000030000780c */ /* 0x010fda0003f05270 */
[----:B------:R-:W-:Y:S05]  /*0880*/  @P0 BRA `(.L_x_11) ;  /* 0x00000000002c0947 */ /* 0x000fea0003800000 */
[----:B--23--:R-:W-:Y:S01]  /*0890*/  UMOV UR6, 0x400 ;  /* 0x0000040000067882 */ /* 0x00cfe20000000000 */
[----:B------:R-:W-:Y:S01]  /*08a0*/  UMOV UR4, 0x20 ;  /* 0x0000002000047882 */ /* 0x000fe20000000000 */
[----:B------:R-:W-:Y:S02]  /*08b0*/  ULEA UR6, UR47, UR6, 0x18 ;  /* 0x000000062f067291 */ /* 0x000fe4000f8ec0ff */
[----:B------:R-:W-:-:S04]  /*08c0*/  UIADD3 UR4, UPT, UPT, -UR4, 0x100000, URZ ;  /* 0x0010000004047890 */ /* 0x000fc8000fffe1ff */
[----:B------:R-:W-:Y:S02]  /*08d0*/  USHF.L.U32 UR5, UR4, 0xb, URZ ;  /* 0x0000000b04057899 */ /* 0x000fe400080006ff */
[----:B------:R-:W-:Y:S01]  /*08e0*/  USHF.L.U32 UR4, UR4, 0x1, URZ ;  /* 0x0000000104047899 */ /* 0x000fe200080006ff */
[----:B------:R-:W-:Y:S01]  /*08f0*/  ELECT P0, URZ, PT ;  /* 0x0000000000ff782f */ /* 0x000fe20003800000 */
[----:B------:R-:W2:Y:S10]  /*0900*/  FENCE.VIEW.ASYNC.S ;  /* 0x00000000000073c6 */ /* 0x000eb40000000000 */
[----:B--2---:R4:W2:Y:S01]  /*0910*/  SYNCS.EXCH.64 URZ, [UR6+0x70], UR4 ;  /* 0x0000700406ff75b2 */ /* 0x0048a20008000100 */
[----:B------:R4:W3:Y:S02]  /*0920*/  SYNCS.EXCH.64 URZ, [UR6+0x78], UR4 ;  /* 0x0000780406ff75b2 */ /* 0x0008e40008000100 */
[----:B----4-:R-:W-:Y:S01]  /*0930*/  NOP ;  /* 0x0000000000007918 */ /* 0x010fe20000000000 */
.L_x_11:
[----:B------:R-:W4:Y:S01]  /*0940*/  SHFL.IDX PT, R0, R47, RZ, 0x1f ;  /* 0x00001fff2f007589 */ /* 0x000f2200000e0000 */
[----:B------:R-:W-:Y:S01]  /*0950*/  NOP ;  /* 0x0000000000007918 */ /* 0x000fe20000000000 */
[----:B----4-:R-:W-:-:S13]  /*0960*/  ISETP.NE.AND P0, PT, R0, 0x4, PT ;  /* 0x000000040000780c */ /* 0x010fda0003f05270 */
[----:B------:R-:W-:Y:S05]  /*0970*/  @P0 BRA `(.L_x_12) ;  /* 0x0000000000480947 */ /* 0x000fea0003800000 */
[----:B--23--:R-:W-:Y:S01]  /*0980*/  UMOV UR4, 0x3a0 ;  /* 0x000003a000047882 */ /* 0x00cfe20000000000 */
[----:B------:R-:W-:Y:S01]  /*0990*/  UMOV UR6, 0x400 ;  /* 0x0000040000067882 */ /* 0x000fe20000000000 */
[----:B------:R-:W-:Y:S01]  /*09a0*/  USEL UR4, UR4, 0x320, UP4 ;  /* 0x0000032004047887 */ /* 0x000fe2000a000000 */
        /* <DEDUP_REMOVED lines=10> */
[----:B--2---:R4:W2:Y:S08]  /*0a50*/  SYNCS.EXCH.64 URZ, [UR6+0x80], UR8 ;  /* 0x0000800806ff75b2 */ /* 0x0048b00008000100 */
[----:B------:R4:W3:Y:S01]  /*0a60*/  SYNCS.EXCH.64 URZ, [UR6+0x90], UR4 ;  /* 0x0000900406ff75b2 */ /* 0x0008e20008000100 */
[----:B------:R4:W1:Y:S01]  /*0a70*/  SYNCS.EXCH.64 URZ, [UR6+0x88], UR8 ;  /* 0x0000880806ff75b2 */ /* 0x0008620008000100 */
[----:B------:R4:W1:Y:S02]  /*0a80*/  SYNCS.EXCH.64 URZ, [UR6+0x98], UR4 ;  /* 0x0000980406ff75b2 */ /* 0x0008640008000100 */
[----:B----4-:R-:W-:Y:S01]  /*0a90*/  NOP ;  /* 0x0000000000007918 */ /* 0x010fe20000000000 */
.L_x_12:
[----:B------:R-:W4:Y:S01]  /*0aa0*/  SHFL.IDX PT, R0, R47, RZ, 0x1f ;  /* 0x00001fff2f007589 */ /* 0x000f2200000e0000 */
[----:B------:R-:W-:Y:S01]  /*0ab0*/  NOP ;  /* 0x0000000000007918 */ /* 0x000fe20000000000 */
[----:B----4-:R-:W-:-:S13]  /*0ac0*/  ISETP.NE.AND P0, PT, R0, 0x5, PT ;  /* 0x000000050000780c */ /* 0x010fda0003f05270 */
[----:B------:R-:W-:Y:S05]  /*0ad0*/  @P0 BRA `(.L_x_13) ;  /* 0x0000000000540947 */ /* 0x000fea0003800000 */
[----:B--23--:R-:W-:Y:S01]  /*0ae0*/  UMOV UR4, 0x400 ;  /* 0x0000040000047882 */ /* 0x00cfe20000000000 */
        /* <DEDUP_REMOVED lines=14> */
[----:B------:R4:W1:Y:S01]  /*0bd0*/  SYNCS.EXCH.64 URZ, [UR4+0xc8], UR8 ;  /* 0x0000c80804ff75b2 */ /* 0x0008620008000100 */
[----:B------:R4:W1:Y:S01]  /*0be0*/  SYNCS.EXCH.64 URZ, [UR4+0xb0], UR6 ;  /* 0x0000b00604ff75b2 */ /* 0x0008620008000100 */
[----:B------:R4:W1:Y:S01]  /*0bf0*/  SYNCS.EXCH.64 URZ, [UR4+0xd0], UR8 ;  /* 0x0000d00804ff75b2 */ /* 0x0008620008000100 */
[----:B------:R4:W1:Y:S01]  /*0c00*/  SYNCS.EXCH.64 URZ, [UR4+0xb8], UR6 ;  /* 0x0000b80604ff75b2 */ /* 0x0008620008000100 */
[----:B------:R4:W1:Y:S02]  /*0c10*/  SYNCS.EXCH.64 URZ, [UR4+0xd8], UR8 ;  /* 0x0000d80804ff75b2 */ /* 0x0008640008000100 */
[----:B----4-:R-:W-:Y:S01]  /*0c20*/  NOP ;  /* 0x0000000000007918 */ /* 0x010fe20000000000 */
.L_x_13:
[----:B------:R-:W4:Y:S01]  /*0c30*/  SHFL.IDX PT, R0, R47, RZ, 0x1f ;  /* 0x00001fff2f007589 */ /* 0x000f2200000e0000 */
[----:B------:R-:W-:Y:S01]  /*0c40*/  ISETP.NE.OR P1, PT, RZ, UR18, !P1 ;  /* 0x00000012ff007c0c */ /* 0x000fe2000cf25670 */
        /* <DEDUP_REMOVED lines=12> */
[----:B------:R4:W3:Y:S01]  /*0d10*/  SYNCS.EXCH.64 URZ, [UR4+0xf0], UR6 ;  /* 0x0000f00604ff75b2 */ /* 0x0008e20008000100 */
[----:B------:R4:W1:Y:S01]  /*0d20*/  SYNCS.EXCH.64 URZ, [UR4+0xe8], UR6 ;  /* 0x0000e80604ff75b2 */ /* 0x0008620008000100 */
[----:B------:R4:W1:Y:S02]  /*0d30*/  SYNCS.EXCH.64 URZ, [UR4+0xf8], UR6 ;  /* 0x0000f80604ff75b2 */ /* 0x0008640008000100 */
[----:B----4-:R-:W-:Y:S01]  /*0d40*/  NOP ;  /* 0x0000000000007918 */ /* 0x010fe20000000000 */
.L_x_14:
[----:B------:R-:W-:Y:S01]  /*0d50*/  VOTEU.ALL UP0, P1 ;  /* 0x0000000000ff7886 */ /* 0x000fe20000800000 */
[----:B--23--:R-:W-:Y:S01]  /*0d60*/  UMOV UR4, 0x20 ;  /* 0x0000002000047882 */ /* 0x00cfe20000000000 */
[----:B------:R-:W2:Y:S01]  /*0d70*/  LDCU UR7, c[0x0][0x36c] ;  /* 0x00006d80ff0777ac */ /* 0x000ea20008000800 */
[----:B------:R-:W-:Y:S01]  /*0d80*/  NOP ;  /* 0x0000000000007918 */ /* 0x000fe20000000000 */
[----:B------:R-:W-:Y:S01]  /*0d90*/  LOP3.LUT R0, R60, 0x1f, RZ, 0xc0, !PT ;  /* 0x0000001f3c007812 */ /* 0x000fe200078ec0ff */
[----:B------:R-:W-:Y:S01]  /*0da0*/  @!UP0 UMOV UR6, 0x400 ;  /* 0x0000040000068882 */ /* 0x000fe20000000000 */
[----:B------:R-:W-:-:S04]  /*0db0*/  @!UP0 UIADD3 UR4, UPT, UPT, -UR4, 0x100000, URZ ;  /* 0x0010000004048890 */ /* 0x000fc8000fffe1ff */
[----:B------:R-:W-:Y:S02]  /*0dc0*/  @!UP0 USHF.L.U32 UR5, UR4, 0xb, URZ ;  /* 0x0000000b04058899 */ /* 0x000fe400080006ff */
[----:B------:R-:W-:Y:S02]  /*0dd0*/  @!UP0 USHF.L.U32 UR4, UR4, 0x1, URZ ;  /* 0x0000000104048899 */ /* 0x000fe400080006ff */
[----:B------:R-:W-:Y:S01]  /*0de0*/  @!UP0 ULEA UR6, UR47, UR6, 0x18 ;  /* 0x000000062f068291 */ /* 0x000fe2000f8ec0ff */
[----:B------:R-:W-:Y:S01]  /*0df0*/  VOTEU.ALL UP0, P1 ;  /* 0x0000000000ff7886 */ /* 0x000fe20000800000 */
[----:B------:R-:W-:Y:S02]  /*0e00*/  UISETP.NE.AND UP5, UPT, UR18, URZ, UPT ;  /* 0x000000ff1200728c */ /* 0x000fe4000bfa5270 */
[----:B--2---:R-:W-:Y:S01]  /*0e10*/  UISETP.EQ.U32.AND UP6, UPT, UR7, 0x1, UPT ;  /* 0x000000010700788c */ /* 0x004fe2000bfc2070 */
[----:B------:R-:W2:Y:S07]  /*0e20*/  FENCE.VIEW.ASYNC.S ;  /* 0x00000000000073c6 */ /* 0x000eae0000000000 */
[----:B--2---:R2:W3:Y:S01]  /*0e30*/  @!UP0 SYNCS.EXCH.64 URZ, [UR6+0x100], UR4 ;  /* 0x0001000406ff85b2 */ /* 0x0044e20008000100 */
[----:B------:R-:W-:Y:S05]  /*0e40*/  BRA.U !UP6, `(.L_x_15) ;  /* 0x000000010e087547 */ /* 0x000fea000b800000 */
[----:B-1-3--:R-:W-:Y:S01]  /*0e50*/  UCGABAR_ARV ;  /* 0x00000000000079c7 */ /* 0x00afe20008000000 */
[----:B------:R-:W-:Y:S05]  /*0e60*/  BRA `(.L_x_16) ;  /* 0x0000000000047947 */ /* 0x000fea0003800000 */
.L_x_15:
[----:B-1-3--:R-:W-:Y:S01]  /*0e70*/  NOP ;  /* 0x0000000000007918 */ /* 0x00afe20000000000 */
.L_x_16:
[----:B------:R-:W1:Y:S01]  /*0e80*/  S2UR UR31, SR_CTAID.X ;  /* 0x00000000001f79c3 */ /* 0x000e620000002500 */
[----:B------:R-:W-:-:S05]  /*0e90*/  CS2R.32 R50, SR_CgaSize ;  /* 0x0000000000327805 */ /* 0x000fca0000008a00 */
[----:B------:R-:W-:-:S05]  /*0ea0*/  IMAD R50, R50, -0xa0, RZ ;  /* 0xffffff6032327824 */ /* 0x000fca00078e02ff */
[----:B--2---:R-:W-:-:S14]  /*0eb0*/  R2UR UR5, R50 ;  /* 0x00000000320572ca */ /* 0x004fdc00000e0000 */
[----:B------:R-:W2:Y:S01]  /*0ec0*/  LDCU UR5, c[0x0][UR5+0x2b0] ;  /* 0x00005600050577ac */ /* 0x000ea20008000800 */
[----:B------:R-:W-:-:S05]  /*0ed0*/  CS2R.32 R50, SR_CgaSize ;  /* 0x0000000000327805 */ /* 0x000fca0000008a00 */
[----:B------:R-:W-:-:S05]  /*0ee0*/  IMAD R50, R50, -0xa0, RZ ;  /* 0xffffff6032327824 */ /* 0x000fca00078e02ff */
[----:B------:R-:W-:-:S14]  /*0ef0*/  R2UR UR4, R50 ;  /* 0x00000000320472ca */ /* 0x000fdc00000e0000 */
[----:B------:R-:W3:Y:S01]  /*0f00*/  LDCU UR4, c[0x0][UR4+0x2b4] ;  /* 0x00005680040477ac */ /* 0x000ee20008000800 */
[----:B------:R-:W4:Y:S01]  /*0f10*/  S2UR UR30, SR_CTAID.Y ;  /* 0x00000000001e79c3 */ /* 0x000f220000002600 */
[----:B------:R-:W-:-:S05]  /*0f20*/  CS2R.32 R50, SR_CgaSize ;  /* 0x0000000000327805 */ /* 0x000fca0000008a00 */
[----:B------:R-:W-:-:S05]  /*0f30*/  IMAD R50, R50, -0xa0, RZ ;  /* 0xffffff6032327824 */ /* 0x000fca00078e02ff */
[----:B------:R-:W-:-:S14]  /*0f40*/  R2UR UR7, R50 ;  /* 0x00000000320772ca */ /* 0x000fdc00000e0000 */
[----:B------:R-:W3:Y:S01]  /*0f50*/  LDCU UR7, c[0x0][UR7+0x2a4] ;  /* 0x00005480070777ac */ /* 0x000ee20008000800 */
[----:B------:R-:W-:-:S05]  /*0f60*/  CS2R.32 R50, SR_CgaSize ;  /* 0x0000000000327805 */ /* 0x000fca0000008a00 */
[----:B------:R-:W-:-:S05]  /*0f70*/  IMAD R50, R50, -0xa0, RZ ;  /* 0xffffff6032327824 */ /* 0x000fca00078e02ff */
[----:B------:R-:W-:-:S14]  /*0f80*/  R2UR UR63, R50 ;  /* 0x00000000323f72ca */ /* 0x000fdc00000e0000 */
[----:B------:R-:W3:Y:S01]  /*0f90*/  LDCU UR63, c[0x0][UR63+0x2a0] ;  /* 0x000054003f3f77ac */ /* 0x000ee20008000800 */
[----:B------:R-:W-:Y:S01]  /*0fa0*/  UISETP.GT.U32.AND UP0, UPT, UR48, 0xffff, UPT ;  /* 0x0000ffff3000788c */ /* 0x000fe2000bf04070 */
[----:B------:R-:W3:Y:S01]  /*0fb0*/  LDCU UR19, c[0x0][0xb24] ;  /* 0x00016480ff1377ac */ /* 0x000ee20008000800 */
[----:B------:R-:W3:Y:S01]  /*0fc0*/  LDCU UR45, c[0x0][0xb24] ;  /* 0x00016480ff2d77ac */ /* 0x000ee20008000800 */
[----:B-1----:R-:W-:Y:S01]  /*0fd0*/  I2FP.F32.U32 R3, UR31 ;  /* 0x0000001f00037c45 */ /* 0x002fe20008201000 */
[----:B------:R-:W1:Y:S04]  /*0fe0*/  LDCU UR23, c[0x0][0xb30] ;  /* 0x00016600ff1777ac */ /* 0x000e680008000800 */
[----:B--2---:R-:W-:Y:S01]  /*0ff0*/  FMUL R3, R3, UR5 ;  /* 0x0000000503037c20 */ /* 0x004fe20008400000 */
[----:B------:R-:W-:Y:S01]  /*1000*/  USHF.L.U32 UR24, UR47, 0xa, URZ ;  /* 0x0000000a2f187899 */ /* 0x000fe200080006ff */
[----:B----4-:R-:W-:Y:S01]  /*1010*/  I2FP.F32.U32 R2, UR30 ;  /* 0x0000001e00027c45 */ /* 0x010fe20008201000 */
[----:B------:R-:W-:-:S03]  /*1020*/  USHF.L.U32 UR46, UR31, 0x6, URZ ;  /* 0x000000061f2e7899 */ /* 0x000fc600080006ff */
[----:B------:R-:W2:Y:S01]  /*1030*/  F2I.U32.TRUNC.NTZ R3, R3 ;  /* 0x0000000300037305 */ /* 0x000ea2000020f000 */
[----:B------:R-:W-:Y:S01]  /*1040*/  USEL UR21, UR48, 0xffff, !UP0 ;  /* 0x0000ffff30157887 */ /* 0x000fe2000c000000 */
[----:B---3--:R-:W-:-:S06]  /*1050*/  FMUL R2, R2, UR4 ;  /* 0x0000000402027c20 */ /* 0x008fcc0008400000 */
[----:B------:R-:W3:Y:S01]  /*1060*/  F2I.U32.TRUNC.NTZ R2, R2 ;  /* 0x0000000200027305 */ /* 0x000ee2000020f000 */
[----:B--2---:R-:W-:Y:S02]  /*1070*/  R2UR UR4, R3 ;  /* 0x00000000030472ca */ /* 0x004fe400000e0000 */
[----:B------:R-:W-:Y:S02]  /*1080*/  PRMT R3, RZ, 0x7610, R3 ;  /* 0x00007610ff037816 */ /* 0x000fe40000000003 */
[----:B---3--:R-:W-:Y:S02]  /*1090*/  R2UR UR6, R2 ;  /* 0x00000000020672ca */ /* 0x008fe400000e0000 */
[----:B------:R-:W-:-:S07]  /*10a0*/  PRMT R2, RZ, 0x7610, R2 ;  /* 0x00007610ff027816 */ /* 0x000fce0000000002 */
[----:B------:R-:W-:-:S04]  /*10b0*/  UIADD3 UR5, UPT, UPT, -UR4, URZ, URZ ;  /* 0x000000ff04057290 */ /* 0x000fc8000fffe1ff */
[----:B------:R-:W-:Y:S02]  /*10c0*/  UIMAD UR63, UR63, UR5, UR31 ;  /* 0x000000053f3f72a4 */ /* 0x000fe4000f8e021f */
[----:B------:R-:W-:-:S04]  /*10d0*/  UIADD3 UR4, UPT, UPT, -UR6, URZ, URZ ;  /* 0x000000ff06047290 */ /* 0x000fc8000fffe1ff */
[----:B------:R-:W-:-:S06]  /*10e0*/  UIMAD UR4, UR7, UR4, UR30 ;  /* 0x00000004070472a4 */ /* 0x000fcc000f8e021e */
[----:B------:R-:W-:Y:S01]  /*10f0*/  IMAD.U32 R50, RZ, RZ, UR4 ;  /* 0x00000004ff327e24 */ /* 0x000fe2000f8e00ff */
[----:B-1----:R-:W-:Y:S06]  /*1100*/  BRA.U UP5, `(.L_x_17) ;  /* 0x0000000105407547 */ /* 0x002fec000b800000 */
[----:B------:R-:W-:Y:S01]  /*1110*/  R2UR UR4, R50 ;  /* 0x00000000320472ca */ /* 0x000fe200000e0000 */
[----:B------:R-:W-:-:S12]  /*1120*/  ULOP3.LUT UR7, UR63, 0xfffffffe, URZ, 0xc0, !UPT ;  /* 0xfffffffe3f077892 */ /* 0x000fd8000f8ec0ff */
[----:B------:R-:W-:Y:S02]  /*1130*/  UISETP.NE.AND UP0, UPT, UR4, URZ, UPT ;  /* 0x000000ff0400728c */ /* 0x000fe4000bf05270 */
[----:B------:R-:W-:Y:S02]  /*1140*/  ULOP3.LUT UR4, UR63, 0x2, URZ, 0x3c, !UPT ;  /* 0x000000023f047892 */ /* 0x000fe4000f8e3cff */
[----:B------:R-:W-:Y:S02]  /*1150*/  UISETP.GT.U32.AND UP2, UPT, UR63, 0x1, UP0 ;  /* 0x000000013f00788c */ /* 0x000fe40008744070 */
[----:B------:R-:W-:Y:S02]  /*1160*/  UISETP.GT.U32.AND UP0, UPT, UR4, 0x1, UP0 ;  /* 0x000000010400788c */ /* 0x000fe40008704070 */
[----:B------:R-:W-:Y:S02]  /*1170*/  USEL UR5, URZ, 0x2, UP2 ;  /* 0x00000002ff057887 */ /* 0x000fe40009000000 */
[----:B------:R-:W-:-:S02]  /*1180*/  USEL UR6, URZ, 0x1, UP2 ;  /* 0x00000001ff067887 */ /* 0x000fc40009000000 */
[----:B------:R-:W-:Y:S02]  /*1190*/  USEL UR4, URZ, 0x4, UP0 ;  /* 0x00000004ff047887 */ /* 0x000fe40008000000 */
[----:B------:R-:W-:Y:S02]  /*11a0*/  USEL UR8, URZ, 0x8, UP0 ;  /* 0x00000008ff087887 */ /* 0x000fe40008000000 */
[----:B------:R-:W-:-:S03]  /*11b0*/  UIADD3 UR4, UPT, UPT, UR4, UR5, UR6 ;  /* 0x0000000504047290 */ /* 0x000fc6000fffe006 */
[----:B------:R-:W-:Y:S01]  /*11c0*/  UMOV UR5, 0x3 ;  /* 0x0000000300057882 */ /* 0x000fe20000000000 */
[----:B------:R-:W-:Y:S02]  /*11d0*/  UIADD3 UR4, UPT, UPT, UR4, UR8, URZ ;  /* 0x0000000804047290 */ /* 0x000fe4000fffe0ff */
[----:B------:R-:W-:-:S04]  /*11e0*/  USHF.L.U32 UR5, UR5, UR7, URZ ;  /* 0x0000000705057299 */ /* 0x000fc800080006ff */
[----:B------:R-:W-:Y:S02]  /*11f0*/  MOV R3, UR4 ;  /* 0x0000000400037c02 */ /* 0x000fe40008000f00 */
[----:B------:R-:W-:-:S07]  /*1200*/  IMAD.U32 R2, RZ, RZ, UR5 ;  /* 0x00000005ff027e24 */ /* 0x000fce000f8e00ff */
.L_x_17:
[----:B------:R-:W1:Y:S01]  /*1210*/  S2UR UR36, SR_CTAID.Z ;  /* 0x00000000002479c3 */ /* 0x000e620000002700 */
[----:B------:R-:W-:Y:S01]  /*1220*/  UISETP.GE.AND UP0, UPT, UR19, 0x1, UPT ;  /* 0x000000011300788c */ /* 0x000fe2000bf06270 */
[----:B------:R-:W-:-:S08]  /*1230*/  UMOV UR25, 0x5 ;  /* 0x0000000500197882 */ /* 0x000fd00000000000 */
[----:B------:R-:W-:Y:S05]  /*1240*/  BRA.U !UP0, `(.L_x_18) ;  /* 0x0000000108d07547 */ /* 0x000fea000b800000 */
[----:B------:R-:W2:Y:S01]  /*1250*/  LDCU.128 UR12, c[0x0][0xb10] ;  /* 0x00016200ff0c77ac */ /* 0x000ea20008000c00 */
[----:B------:R-:W3:Y:S01]  /*1260*/  LDCU UR6, c[0x0][0x370] ;  /* 0x00006e00ff0677ac */ /* 0x000ee20008000800 */
[----:B------:R-:W4:Y:S01]  /*1270*/  LDCU UR7, c[0x0][0x374] ;  /* 0x00006e80ff0777ac */ /* 0x000f220008000800 */
[----:B------:R-:W1:Y:S01]  /*1280*/  LDCU UR20, c[0x0][0xb0c] ;  /* 0x00016180ff1477ac */ /* 0x000e620008000800 */
[----:B------:R-:W1:Y:S01]  /*1290*/  LDCU UR22, c[0x0][0xb20] ;  /* 0x00016400ff1677ac */ /* 0x000e620008000800 */
[----:B------:R-:W1:Y:S01]  /*12a0*/  LDCU.64 UR8, c[0x0][0xb28] ;  /* 0x00016500ff0877ac */ /* 0x000e620008000a00 */
[----:B--2---:R-:W-:Y:S02]  /*12b0*/  UISETP.NE.AND UP3, UPT, UR14, 0x1, UPT ;  /* 0x000000010e00788c */ /* 0x004fe4000bf65270 */
[----:B----4-:R-:W-:Y:S02]  /*12c0*/  UIMAD.WIDE.U32 UR10, UR7, UR15, URZ ;  /* 0x0000000f070a72a5 */ /* 0x010fe4000f8e00ff */
[----:B---3--:R-:W-:-:S02]  /*12d0*/  UIMAD.WIDE.U32 UR16, UR6, UR12, URZ ;  /* 0x0000000c061072a5 */ /* 0x008fc4000f8e00ff */
[----:B-1----:R-:W-:Y:S02]  /*12e0*/  UISETP.NE.AND UP0, UPT, UR20, 0x1, UPT ;  /* 0x000000011400788c */ /* 0x002fe4000bf05270 */
[----:B------:R-:W-:Y:S01]  /*12f0*/  UIMAD.WIDE.U32 UR4, UR31, UR12, URZ ;  /* 0x0000000c1f0472a5 */ /* 0x000fe2000f8e00ff */
[----:B------:R-:W-:Y:S02]  /*1300*/  UMOV UR10, UR11 ;  /* 0x0000000b000a7c82 */ /* 0x000fe40008000000 */
[----:B------:R-:W-:Y:S01]  /*1310*/  UMOV UR16, UR17 ;  /* 0x0000001100107c82 */ /* 0x000fe20008000000 */
[----:B------:R-:W-:Y:S02]  /*1320*/  @UP3 USHF.R.U32.HI UR7, URZ, UR22, UR10 ;  /* 0x00000016ff073299 */ /* 0x000fe4000801160a */
[----:B------:R-:W-:Y:S02]  /*1330*/  UISETP.NE.AND UP2, UPT, UR19, 0x1, UPT ;  /* 0x000000011300788c */ /* 0x000fe4000bf45270 */
[----:B------:R-:W-:-:S02]  /*1340*/  USHF.R.U32.HI UR5, URZ, UR13, UR5 ;  /* 0x0000000dff057299 */ /* 0x000fc40008011605 */
[----:B------:R-:W-:Y:S02]  /*1350*/  @UP0 USHF.R.U32.HI UR6, URZ, UR13, UR16 ;  /* 0x0000000dff060299 */ /* 0x000fe40008011610 */
[----:B------:R-:W-:Y:S02]  /*1360*/  UIMAD.WIDE.U32 UR12, UR30, UR15, URZ ;  /* 0x0000000f1e0c72a5 */ /* 0x000fe4000f8e00ff */
[----:B------:R-:W-:Y:S02]  /*1370*/  UIMAD.WIDE.U32 UR10, UR7, UR8, URZ ;  /* 0x00000008070a72a5 */ /* 0x000fe4000f8e00ff */
[----:B------:R-:W-:Y:S02]  /*1380*/  UIMAD.WIDE.U32 UR16, UR6, UR8, URZ ;  /* 0x00000008061072a5 */ /* 0x000fe4000f8e00ff */
[----:B------:R-:W-:Y:S01]  /*1390*/  USEL UR5, UR31, UR5, !UP0 ;  /* 0x000000051f057287 */ /* 0x000fe2000c000000 */
[----:B------:R-:W-:Y:S02]  /*13a0*/  UMOV UR4, UR13 ;  /* 0x0000000d00047c82 */ /* 0x000fe40008000000 */
[----:B------:R-:W-:Y:S01]  /*13b0*/  UMOV UR10, UR11 ;  /* 0x0000000b000a7c82 */ /* 0x000fe20008000000 */
[----:B------:R-:W-:-:S02]  /*13c0*/  USHF.R.U32.HI UR4, URZ, UR22, UR4 ;  /* 0x00000016ff047299 */ /* 0x000fc40008011604 */
[----:B------:R-:W-:Y:S01]  /*13d0*/  @UP2 USHF.R.U32.HI UR7, URZ, UR9, UR10 ;  /* 0x00000009ff072299 */ /* 0x000fe2000801160a */
[----:B------:R-:W-:Y:S01]  /*13e0*/  UMOV UR16, UR17 ;  /* 0x0000001100107c82 */ /* 0x000fe20008000000 */
[----:B------:R-:W-:Y:S02]  /*13f0*/  USEL UR4, UR30, UR4, !UP3 ;  /* 0x000000041e047287 */ /* 0x000fe4000d800000 */
[----:B------:R-:W-:Y:S02]  /*1400*/  @UP2 USHF.R.U32.HI UR6, URZ, UR9, UR16 ;  /* 0x00000009ff062299 */ /* 0x000fe40008011610 */
[----:B------:R-:W-:Y:S02]  /*1410*/  UIMAD UR7, UR7, UR19, URZ ;  /* 0x00000013070772a4 */ /* 0x000fe4000f8e02ff */
[----:B------:R-:W-:Y:S02]  /*1420*/  UIMAD UR12, UR6, UR19, URZ ;  /* 0x00000013060c72a4 */ /* 0x000fe4000f8e02ff */
[----:B------:R-:W-:-:S02]  /*1430*/  UISETP.GE.AND UP0, UPT, UR4, UR7, UPT ;  /* 0x000000070400728c */ /* 0x000fc4000bf06270 */
[----:B------:R-:W-:Y:S02]  /*1440*/  UIMAD.WIDE.U32 UR10, UR4, UR8, URZ ;  /* 0x00000008040a72a5 */ /* 0x000fe4000f8e00ff */
[----:B------:R-:W-:Y:S02]  /*1450*/  UISETP.GE.OR UP0, UPT, UR5, UR12, UP0 ;  /* 0x0000000c0500728c */ /* 0x000fe40008706670 */
[----:B------:R-:W-:Y:S02]  /*1460*/  UIMAD.WIDE.U32 UR12, UR5, UR8, URZ ;  /* 0x00000008050c72a5 */ /* 0x000fe4000f8e00ff */
[----:B------:R-:W-:Y:S01]  /*1470*/  UIADD3 UR10, UPT, UPT, -UR4, URZ, URZ ;  /* 0x000000ff040a7290 */ /* 0x000fe2000fffe1ff */
[----:B------:R-:W-:Y:S01]  /*1480*/  UMOV UR8, UR11 ;  /* 0x0000000b00087c82 */ /* 0x000fe20008000000 */
[----:B------:R-:W-:Y:S02]  /*1490*/  UIADD3 UR11, UPT, UPT, -UR5, URZ, URZ ;  /* 0x000000ff050b7290 */ /* 0x000fe4000fffe1ff */
[----:B------:R-:W-:-:S03]  /*14a0*/  USHF.R.U32.HI UR8, URZ, UR9, UR8 ;  /* 0x00000009ff087299 */ /* 0x000fc60008011608 */
[----:B------:R-:W-:Y:S01]  /*14b0*/  @!UP0 UMOV UR7, UR13 ;  /* 0x0000000d00078c82 */ /* 0x000fe20008000000 */
[----:B------:R-:W-:Y:S02]  /*14c0*/  UIMAD UR30, UR14, UR10, UR30 ;  /* 0x0000000a0e1e72a4 */ /* 0x000fe4000f8e021e */
[----:B------:R-:W-:Y:S02]  /*14d0*/  USEL UR8, UR4, UR8, !UP2 ;  /* 0x0000000804087287 */ /* 0x000fe4000d000000 */
[----:B------:R-:W-:Y:S02]  /*14e0*/  @!UP0 USHF.R.U32.HI UR7, URZ, UR9, UR7 ;  /* 0x00000009ff078299 */ /* 0x000fe40008011607 */
[----:B------:R-:W-:Y:S02]  /*14f0*/  UIADD3 UR9, UPT, UPT, -UR8, URZ, URZ ;  /* 0x000000ff08097290 */ /* 0x000fe4000fffe1ff */
[----:B------:R-:W-:Y:S02]  /*1500*/  @!UP0 USEL UR7, UR5, UR7, !UP2 ;  /* 0x0000000705078287 */ /* 0x000fe4000d000000 */
[----:B------:R-:W-:-:S02]  /*1510*/  UIMAD UR9, UR19, UR9, UR4 ;  /* 0x00000009130972a4 */ /* 0x000fc4000f8e0204 */
[----:B------:R-:W-:Y:S02]  /*1520*/  @!UP0 UIADD3 UR8, UPT, UPT, UR8, -UR7, URZ ;  /* 0x8000000708088290 */ /* 0x000fe4000fffe0ff */
[----:B------:R-:W-:Y:S02]  /*1530*/  @!UP0 UIMAD UR6, UR9, UR6, UR7 ;  /* 0x00000006090682a4 */ /* 0x000fe4000f8e0207 */
[----:B------:R-:W-:Y:S02]  /*1540*/  @!UP0 UIMAD UR4, UR8, UR19, UR5 ;  /* 0x00000013080482a4 */ /* 0x000fe4000f8e0205 */
[----:B------:R-:W-:Y:S02]  /*1550*/  UIMAD UR31, UR20, UR11, UR31 ;  /* 0x0000000b141f72a4 */ /* 0x000fe4000f8e021f */
[----:B------:R-:W-:Y:S01]  /*1560*/  UIMAD UR30, UR4, UR14, UR30 ;  /* 0x0000000e041e72a4 */ /* 0x000fe2000f8e021e */
[----:B------:R-:W-:Y:S02]  /*1570*/  @!UP0 UMOV UR5, UR6 ;  /* 0x0000000600058c82 */ /* 0x000fe40008000000 */
[----:B------:R-:W-:-:S12]  /*1580*/  UIMAD UR31, UR5, UR20, UR31 ;  /* 0x00000014051f72a4 */ /* 0x000fd8000f8e021f */
.L_x_18:
[----:B------:R-:W-:Y:S02]  /*1590*/  UISETP.NE.AND UP2, UPT, UR23, 0x1, UPT ;  /* 0x000000011700788c */ /* 0x000fe4000bf45270 */
[----:B------:R-:W-:Y:S02]  /*15a0*/  ULOP3.LUT UR21, UR21, 0xffff, URZ, 0xc0, !UPT ;  /* 0x0000ffff15157892 */ /* 0x000fe4000f8ec0ff */
[----:B------:R-:W-:Y:S02]  /*15b0*/  UISETP.NE.AND UP0, UPT, UR18, 0x2, UPT ;  /* 0x000000021200788c */ /* 0x000fe4000bf05270 */
[----:B------:R-:W-:Y:S02]  /*15c0*/  ULOP3.LUT UR24, UR24, 0x800, URZ, 0xc0, !UPT ;  /* 0x0000080018187892 */ /* 0x000fe4000f8ec0ff */
[----:B------:R-:W-:Y:S02]  /*15d0*/  ULOP3.LUT UR46, UR46, 0x40, URZ, 0xc0, !UPT ;  /* 0x000000402e2e7892 */ /* 0x000fe4000f8ec0ff */
[----:B------:R-:W-:Y:S01]  /*15e0*/  USHF.L.U32 UR21, UR25, UR21, URZ ;  /* 0x0000001519157299 */ /* 0x000fe200080006ff */
[----:B------:R-:W-:Y:S11]  /*15f0*/  BRA.U UP2, `(.L_x_19) ;  /* 0x0000000102407547 */ /* 0x000ff6000b800000 */
[----:B------:R-:W2:Y:S01]  /*1600*/  LDCU.128 UR8, c[0x0][0xb10] ;  /* 0x00016200ff0877ac */ /* 0x000ea20008000c00 */
[----:B------:R-:W3:Y:S01]  /*1610*/  LDCU UR12, c[0x0][0xb0c] ;  /* 0x00016180ff0c77ac */ /* 0x000ee20008000800 */
[----:B------:R-:W4:Y:S01]  /*1620*/  LDCU UR13, c[0x0][0xb20] ;  /* 0x00016400ff0d77ac */ /* 0x000f220008000800 */
[----:B--2---:R-:W-:Y:S02]  /*1630*/  UIMAD.WIDE.U32 UR4, UR31, UR8, URZ ;  /* 0x000000081f0472a5 */ /* 0x004fe4000f8e00ff */
[----:B------:R-:W-:Y:S02]  /*1640*/  UIMAD.WIDE.U32 UR6, UR30, UR11, URZ ;  /* 0x0000000b1e0672a5 */ /* 0x000fe4000f8e00ff */
[----:B---3--:R-:W-:Y:S02]  /*1650*/  UISETP.NE.AND UP2, UPT, UR12, 0x1, UPT ;  /* 0x000000010c00788c */ /* 0x008fe4000bf45270 */
[----:B------:R-:W-:-:S03]  /*1660*/  USHF.R.U32.HI UR5, URZ, UR9, UR5 ;  /* 0x00000009ff057299 */ /* 0x000fc60008011605 */
[----:B------:R-:W-:Y:S01]  /*1670*/  UMOV UR4, UR7 ;  /* 0x0000000700047c82 */ /* 0x000fe20008000000 */
[----:B------:R-:W-:Y:S02]  /*1680*/  USEL UR5, UR31, UR5, !UP2 ;  /* 0x000000051f057287 */ /* 0x000fe4000d000000 */
[----:B------:R-:W-:Y:S02]  /*1690*/  UISETP.NE.AND UP2, UPT, UR10, 0x1, UPT ;  /* 0x000000010a00788c */ /* 0x000fe4000bf45270 */
[----:B----4-:R-:W-:-:S04]  /*16a0*/  USHF.R.U32.HI UR4, URZ, UR13, UR4 ;  /* 0x0000000dff047299 */ /* 0x010fc80008011604 */
[----:B------:R-:W-:-:S04]  /*16b0*/  USEL UR4, UR30, UR4, !UP2 ;  /* 0x000000041e047287 */ /* 0x000fc8000d000000 */
[----:B------:R-:W-:Y:S02]  /*16c0*/  UIADD3 UR6, UPT, UPT, UR5, -UR4, URZ ;  /* 0x8000000405067290 */ /* 0x000fe4000fffe0ff */
[----:B------:R-:W-:Y:S02]  /*16d0*/  UIADD3 UR4, UPT, UPT, -UR5, UR4, URZ ;  /* 0x0000000405047290 */ /* 0x000fe4000fffe1ff */
[----:B------:R-:W-:Y:S02]  /*16e0*/  UIMAD UR30, UR6, UR10, UR30 ;  /* 0x0000000a061e72a4 */ /* 0x000fe4000f8e021e */
[----:B------:R-:W-:-:S12]  /*16f0*/  UIMAD UR31, UR4, UR12, UR31 ;  /* 0x0000000c041f72a4 */ /* 0x000fd8000f8e021f */
.L_x_19:
[----:B------:R-:W-:Y:S05]  /*1700*/  BRA.U !UP6, `(.L_x_20) ;  /* 0x000000010e0c7547 */ /* 0x000fea000b800000 */
[----:B------:R-:W-:Y:S01]  /*1710*/  UCGABAR_WAIT ;  /* 0x0000000000007dc7 */ /* 0x000fe20008000000 */
[----:B------:R-:W-:Y:S01]  /*1720*/  CCTL.IVALL ;  /* 0x00000000ff00798f */ /* 0x000fe20002000000 */
[----:B------:R-:W-:Y:S05]  /*1730*/  BRA `(.L_x_21) ;  /* 0x0000000000047947 */ /* 0x000fea0003800000 */
.L_x_20:
[----:B------:R-:W-:Y:S06]  /*1740*/  BAR.SYNC.DEFER_BLOCKING 0x0 ;  /* 0x0000000000007b1d */ /* 0x000fec0000010000 */
.L_x_21:
[----:B------:R-:W-:Y:S05]  /*1750*/  BRA.U UP0, `(.L_x_22) ;  /* 0x0000001100bc7547 */ /* 0x000fea000b800000 */
[----:B------:R-:W2:Y:S01]  /*1760*/  LDCU UR6, c[0x0][0x38c] ;  /* 0x00007180ff0677ac */ /* 0x000ea20008000800 */
[----:B------:R-:W-:Y:S01]  /*1770*/  PLOP3.LUT P1, PT, PT, PT, UP4, 0x80, 0x8 ;  /* 0x000000000008781c */ /* 0x000fe20003f2f048 */
[----:B------:R-:W-:Y:S01]  /*1780*/  IMAD.MOV.U32 R12, RZ, RZ, 0x1 ;  /* 0x00000001ff0c7424 */ /* 0x000fe200078e00ff */
[----:B------:R-:W-:Y:S02]  /*1790*/  ISETP.NE.AND P2, PT, R0, RZ, P3 ;  /* 0x000000ff0000720c */ /* 0x000fe40001f45270 */
[----:B------:R-:W-:Y:S02]  /*17a0*/  CS2R R10, SRZ ;  /* 0x00000000000a7805 */ /* 0x000fe4000001ff00 */
[----:B------:R-:W-:Y:S01]  /*17b0*/  PLOP3.LUT P1, PT, P1, PT, PT, 0x8, 0x80 ;  /* 0x000000000080781c */ /* 0x000fe20000f2e170 */
[----:B------:R-:W-:Y:S01]  /*17c0*/  IMAD.MOV.U32 R9, RZ, RZ, RZ ;  /* 0x000000ffff097224 */ /* 0x000fe200078e00ff */
[----:B------:R-:W3:Y:S01]  /*17d0*/  LDCU UR39, c[0x0][0x370] ;  /* 0x00006e00ff2777ac */ /* 0x000ee20008000800 */
[----:B------:R-:W-:Y:S01]  /*17e0*/  IMAD.MOV.U32 R8, RZ, RZ, 0x1 ;  /* 0x00000001ff087424 */ /* 0x000fe200078e00ff */
[----:B------:R-:W4:Y:S01]  /*17f0*/  LDCU.64 UR26, c[0x0][0x348] ;  /* 0x00006900ff1a77ac */ /* 0x000f220008000a00 */
[----:B------:R-:W-:Y:S01]  /*1800*/  ULEA.HI UR43, UR24, UR46, URZ, 0x1a ;  /* 0x0000002e182b7291 */ /* 0x000fe2000f8fd0ff */
[----:B------:R-:W1:Y:S01]  /*1810*/  LDCU UR38, c[0x0][0x374] ;  /* 0x00006e80ff2677ac */ /* 0x000e620008000800 */
[----:B--2---:R-:W-:-:S02]  /*1820*/  UIADD3 UR5, UPT, UPT, UR6, 0x3f, URZ ;  /* 0x0000003f06057890 */ /* 0x004fc4000fffe0ff */
[----:B------:R-:W-:Y:S02]  /*1830*/  UIADD3 UR48, UPT, UPT, UR6, 0x7e, URZ ;  /* 0x0000007e06307890 */ /* 0x000fe4000fffe0ff */
[----:B------:R-:W-:-:S04]  /*1840*/  USHF.R.S32.HI UR4, URZ, 0x1f, UR5 ;  /* 0x0000001fff047899 */ /* 0x000fc80008011405 */
[----:B------:R-:W-:Y:S02]  /*1850*/  ULEA.HI UR4, UR4, UR5, URZ, 0x6 ;  /* 0x0000000504047291 */ /* 0x000fe4000f8f30ff */
[----:B------:R-:W-:Y:S02]  /*1860*/  UIADD3 UR5, UPT, UPT, UR6, -0x1, URZ ;  /* 0xffffffff06057890 */ /* 0x000fe4000fffe0ff */
[----:B------:R-:W-:Y:S02]  /*1870*/  USHF.R.S32.HI UR41, URZ, 0x6, UR4 ;  /* 0x00000006ff297899 */ /* 0x000fe40008011404 */
[----:B------:R-:W-:Y:S02]  /*1880*/  UISETP.GE.U32.AND UP1, UPT, UR5, -0x7f, UPT ;  /* 0xffffff810500788c */ /* 0x000fe4000bf26070 */
[----:B------:R-:W-:Y:S01]  /*1890*/  UISETP.LT.U32.AND UP0, UPT, UR41, 0x3, UPT ;  /* 0x000000032900788c */ /* 0x000fe2000bf01070 */
[----:B------:R-:W-:-:S03]  /*18a0*/  UMOV UR5, URZ ;  /* 0x000000ff00057c82 */ /* 0x000fc60008000000 */
[----:B------:R-:W-:Y:S02]  /*18b0*/  USEL UR40, UR41, 0x3, UP0 ;  /* 0x0000000329287887 */ /* 0x000fe40008000000 */
[----:B------:R-:W-:Y:S02]  /*18c0*/  UISETP.NE.AND UP0, UPT, UR18, URZ, UPT ;  /* 0x000000ff1200728c */ /* 0x000fe4000bf05270 */
[----:B------:R-:W-:Y:S02]  /*18d0*/  UIADD3 UR4, UPT, UPT, UR40, -0x1, URZ ;  /* 0xffffffff28047890 */ /* 0x000fe4000fffe0ff */
[----:B------:R-:W-:Y:S02]  /*18e0*/  @UP1 UIADD3 UR4, UPT, UPT, UR40, URZ, URZ ;  /* 0x000000ff28041290 */ /* 0x000fe4000fffe0ff */
[----:B------:R-:W-:Y:S02]  /*18f0*/  USEL UR25, UR55, 0x2, UP0 ;  /* 0x0000000237197887 */ /* 0x000fe40008000000 */
[----:B------:R-:W-:-:S02]  /*1900*/  UIADD3 UR44, UPT, UPT, UR41, -UR40, URZ ;  /* 0x80000028292c7290 */ /* 0x000fc4000fffe0ff */
[----:B------:R-:W-:Y:S02]  /*1910*/  UIADD3 UR28, UPT, UPT, UR4, 0x1, URZ ;  /* 0x00000001041c7890 */ /* 0x000fe4000fffe0ff */
[----:B-1-34-:R-:W-:-:S12]  /*1920*/  UIADD3 UR42, UPT, UPT, -UR4, URZ, URZ ;  /* 0x000000ff042a7290 */ /* 0x01afd8000fffe1ff */
.L_x_42:
[----:B------:R-:W-:Y:S01]  /*1930*/  UISETP.NE.AND UP0, UPT, UR47, URZ, UPT ;  /* 0x000000ff2f00728c */ /* 0x000fe2000bf05270 */
[----:B------:R-:W1:Y:S08]  /*1940*/  S2UR UR47, SR_CgaCtaId ;  /* 0x00000000002f79c3 */ /* 0x000e700000008800 */
[----:B------:R-:W-:Y:S05]  /*1950*/  BRA.U UP0, `(.L_x_23) ;  /* 0x0000000100347547 */ /* 0x000fea000b800000 */
[----:B------:R-:W2:Y:S01]  /*1960*/  S2R R0, SR_CgaCtaId ;  /* 0x0000000000007919 */ /* 0x000ea20000008800 */
[----:B------:R-:W-:-:S04]  /*1970*/  MOV R2, 0x400 ;  /* 0x0000040000027802 */ /* 0x000fc80000000f00 */
[----:B--2---:R-:W-:Y:S02]  /*1980*/  LEA R0, R0, R2, 0x18 ;  /* 0x0000000200007211 */ /* 0x004fe400078ec0ff */
[----:B------:R-:W-:-:S03]  /*1990*/  SHF.L.U32 R2, R8, 0x1f, RZ ;  /* 0x0000001f08027819 */ /* 0x000fc600000006ff */
[----:B------:R-:W-:-:S04]  /*19a0*/  IMAD R0, R9, 0x8, R0 ;  /* 0x0000000809007824 */ /* 0x000fc800078e0200 */
[----:B------:R-:W2:Y:S02]  /*19b0*/  SYNCS.PHASECHK.TRANS64.TRYWAIT P0, [R0+URZ+0xf0], R2 ;  /* 0x0000f002000075a7 */ /* 0x000ea400080011ff */
[----:B--2---:R-:W-:Y:S05]  /*19c0*/  @!P0 BRA `(.L_x_24) ;  /* 0x0000007000fc8947 */ /* 0x004fea0003800000 */
.L_x_148:
[----:B------:R-:W-:Y:S01]  /*19d0*/  VIADD R9, R9, 0x1 ;  /* 0x0000000109097836 */ /* 0x000fe20000000000 */
[----:B------:R2:W-:Y:S04]  /*19e0*/  SYNCS.ARRIVE.TRANS64.A1T0 RZ, [R0+URZ+0xe0], RZ ;  /* 0x0000e0ff00ff79a7 */ /* 0x0005e800081000ff */
[----:B------:R-:W-:-:S04]  /*19f0*/  ISETP.NE.AND P0, PT, R9, 0x2, PT ;  /* 0x000000020900780c */ /* 0x000fc80003f05270 */
[----:B------:R-:W-:Y:S02]  /*1a00*/  SEL R9, R9, RZ, P0 ;  /* 0x000000ff09097207 */ /* 0x000fe40000000000 */
[----:B--2---:R-:W-:-:S04]  /*1a10*/  SEL R0, RZ, 0x1, P0 ;  /* 0x00000001ff007807 */ /* 0x004fc80000000000 */
[----:B------:R-:W-:-:S07]  /*1a20*/  LOP3.LUT R8, R8, R0, RZ, 0x3c, !PT ;  /* 0x0000000008087212 */ /* 0x000fce00078e3cff */
.L_x_23:
[----:B------:R-:W-:Y:S01]  /*1a30*/  UMOV UR6, 0x400 ;  /* 0x0000040000067882 */ /* 0x000fe20000000000 */
[----:B------:R-:W-:Y:S01]  /*1a40*/  UISETP.GE.U32.AND UP0, UPT, UR48, 0x7f, UPT ;  /* 0x0000007f3000788c */ /* 0x000fe2000bf06070 */
[----:B------:R-:W-:Y:S01]  /*1a50*/  SHF.L.U32 R0, R12, 0x1f, RZ ;  /* 0x0000001f0c007819 */ /* 0x000fe200000006ff */
[----:B-1----:R-:W-:Y:S02]  /*1a60*/  ULEA UR6, UR47, UR6, 0x18 ;  /* 0x000000062f067291 */ /* 0x002fe4000f8ec0ff */
[----:B------:R-:W-:Y:S02]  /*1a70*/  ULEA UR11, UR30, UR43, 0x7 ;  /* 0x0000002b1e0b7291 */ /* 0x000fe4000f8e38ff */
[----:B------:R-:W-:Y:S01]  /*1a80*/  ULEA UR4, UR5, UR6, 0x3 ;  /* 0x0000000605047291 */ /* 0x000fe2000f8e18ff */
[----:B------:R-:W-:-:S08]  /*1a90*/  UMOV UR7, URZ ;  /* 0x000000ff00077c82 */ /* 0x000fd00008000000 */
[----:B------:R1:W2:Y:S01]  /*1aa0*/  SYNCS.PHASECHK.TRANS64.TRYWAIT P0, [UR4+0x18], R0 ;  /* 0x00001800ff0075a7 */ /* 0x0002a20008001104 */
[----:B------:R-:W-:-:S04]  /*1ab0*/  ULEA.HI UR4, UR31, UR31, URZ, 0x1 ;  /* 0x0000001f1f047291 */ /* 0x000fc8000f8f08ff */
[----:B------:R-:W-:-:S04]  /*1ac0*/  USHF.L.U32 UR4, UR4, 0x6, URZ ;  /* 0x0000000604047899 */ /* 0x000fc800080006ff */
[----:B------:R-:W-:Y:S01]  /*1ad0*/  ULOP3.LUT UR34, UR46, 0xffffff80, UR4, 0xf8, !UPT ;  /* 0xffffff802e227892 */ /* 0x000fe2000f8ef804 */
[----:B------:R-:W-:Y:S11]  /*1ae0*/  BRA.U !UP0, `(.L_x_25) ;  /* 0x0000000108c87547 */ /* 0x000ff6000b800000 */
[----:B------:R-:W-:Y:S01]  /*1af0*/  UMOV UR13, UR42 ;  /* 0x0000002a000d7c82 */ /* 0x000fe20008000000 */
[----:B------:R-:W-:Y:S01]  /*1b00*/  UMOV UR4, UR5 ;  /* 0x0000000500047c82 */ /* 0x000fe20008000000 */
[----:B------:R-:W-:-:S05]  /*1b10*/  UMOV UR35, URZ ;  /* 0x000000ff00237c82 */ /* 0x000fca0008000000 */
.L_x_31:
[----:B------:R-:W-:Y:S01]  /*1b20*/  ULEA UR33, UR4, UR6, 0x3 ;  /* 0x0000000604217291 */ /* 0x000fe2000f8e18ff */
[----:B------:R-:W-:Y:S01]  /*1b30*/  @P3 MOV R2, 0x8000 ;  /* 0x0000800000023802 */ /* 0x000fe20000000f00 */
[----:B--234-:R-:W-:Y:S10]  /*1b40*/  @P0 BRA `(.L_x_26) ;  /* 0x00000000000c0947 */ /* 0x01cff40003800000 */
[----:B------:R-:W-:-:S04]  /*1b50*/  SHF.L.U32 R3, R12, 0x1f, RZ ;  /* 0x0000001f0c037819 */ /* 0x000fc800000006ff */
[----:B------:R-:W2:Y:S02]  /*1b60*/  SYNCS.PHASECHK.TRANS64.TRYWAIT P0, [UR33+0x18], R3 ;  /* 0x00001803ff0075a7 */ /* 0x000ea40008001121 */
[----:B--2---:R-:W-:Y:S05]  /*1b70*/  @!P0 BRA `(.L_x_27) ;  /* 0x0000007000a48947 */ /* 0x004fea0003800000 */
.L_x_26:
[----:B------:R2:W-:Y:S01]  /*1b80*/  @P3 SYNCS.ARRIVE.TRANS64 RZ, [UR33], R2 ;  /* 0x00000002ffff39a7 */ /* 0x0005e20008000021 */
[----:B------:R-:W-:Y:S02]  /*1b90*/  ULOP3.LUT UR5, UR25, 0x2, URZ, 0xfc, !UPT ;  /* 0x0000000219057892 */ /* 0x000fe4000f8efcff */
[----:B------:R-:W-:Y:S02]  /*1ba0*/  UIADD3 UR13, UPT, UPT, UR13, 0x1, URZ ;  /* 0x000000010d0d7890 */ /* 0x000fe4000fffe0ff */
[----:B------:R-:W-:Y:S02]  /*1bb0*/  UISETP.NE.AND UP0, UPT, UR5, 0x2, UPT ;  /* 0x000000020500788c */ /* 0x000fe4000bf05270 */
[----:B------:R-:W-:-:S07]  /*1bc0*/  UISETP.NE.AND UP2, UPT, UR13, 0x1, UPT ;  /* 0x000000010d00788c */ /* 0x000fce000bf45270 */
[----:B------:R-:W-:Y:S05]  /*1bd0*/  BRA.U UP0, `(.L_x_28) ;  /* 0x0000000100047547 */ /* 0x000fea000b800000 */
[----:B------:R-:W-:Y:S05]  /*1be0*/  BPT.TRAP 0x1 ;  /* 0x000000040000795c */ /* 0x000fea0000300000 */
.L_x_28:
[----:B------:R-:W-:Y:S04]  /*1bf0*/  BSSY.RECONVERGENT B0, `(.L_x_29) ;  /* 0x0000003000007945 */ /* 0x000fe80003800200 */
[----:B------:R-:W-:Y:S05]  /*1c00*/  @!P2 BRA `(.L_x_30) ;  /* 0x000000000004a947 */ /* 0x000fea0003800000 */
[----:B------:R-:W-:Y:S05]  /*1c10*/  BPT.TRAP 0x1 ;  /* 0x000000040000795c */ /* 0x000fea0000300000 */
.L_x_30:
[----:B------:R-:W-:Y:S05]  /*1c20*/  BSYNC.RECONVERGENT B0 ;  /* 0x0000000000007941 */ /* 0x000fea0003800200 */
.L_x_29:
[----:B------:R-:W-:Y:S02]  /*1c30*/  UIADD3 UR5, UPT, UPT, UR4, 0x1, URZ ;  /* 0x0000000104057890 */ /* 0x000fe4000fffe0ff */
[----:B------:R-:W-:Y:S02]  /*1c40*/  ULEA UR32, UR4, UR6, 0xd ;  /* 0x0000000604207291 */ /* 0x000fe4000f8e68ff */
[----:B------:R-:W-:Y:S02]  /*1c50*/  UISETP.NE.AND UP0, UPT, UR5, 0x3, UPT ;  /* 0x000000030500788c */ /* 0x000fe4000bf05270 */
[----:B------:R-:W-:Y:S02]  /*1c60*/  ULEA UR4, UR4, UR24, 0xc ;  /* 0x0000001804047291 */ /* 0x000fe4000f8e60ff */
[----:B------:R-:W-:Y:S02]  /*1c70*/  USEL UR8, URZ, 0x1, UP0 ;  /* 0x00000001ff087887 */ /* 0x000fe40008000000 */
[----:B------:R-:W-:-:S02]  /*1c80*/  USEL UR5, UR5, URZ, UP0 ;  /* 0x000000ff05057287 */ /* 0x000fc40008000000 */
[----:B------:R-:W-:Y:S02]  /*1c90*/  UIADD3 UR16, UP1, UPT, UR26, 0x80, URZ ;  /* 0x000000801a107890 */ /* 0x000fe4000ff3e0ff */
[----:B------:R-:W-:Y:S01]  /*1ca0*/  ULEA UR4, UR4, UR6, 0x1 ;  /* 0x0000000604047291 */ /* 0x000fe2000f8e08ff */
[----:B------:R-:W-:Y:S01]  /*1cb0*/  LOP3.LUT R12, R12, UR8, RZ, 0x3c, !PT ;  /* 0x000000080c0c7c12 */ /* 0x000fe2000f8e3cff */
[----:B------:R-:W-:Y:S02]  /*1cc0*/  UIADD3 UR14, UP0, UPT, UR26, 0x180, URZ ;  /* 0x000001801a0e7890 */ /* 0x000fe4000ff1e0ff */
[----:B------:R-:W-:Y:S01]  /*1cd0*/  ULEA UR7, UR5, UR6, 0x3 ;  /* 0x0000000605077291 */ /* 0x000fe2000f8e18ff */
[----:B-1----:R-:W-:Y:S01]  /*1ce0*/  SHF.L.U32 R0, R12, 0x1f, RZ ;  /* 0x0000001f0c007819 */ /* 0x002fe200000006ff */
[----:B------:R-:W-:Y:S02]  /*1cf0*/  ULOP3.LUT UR33, UR33, 0xfefffff8, URZ, 0xc0, !UPT ;  /* 0xfefffff821217892 */ /* 0x000fe4000f8ec0ff */
[----:B------:R-:W-:-:S02]  /*1d00*/  UIADD3.X UR17, UPT, UPT, URZ, UR27, URZ, UP1, !UPT ;  /* 0x0000001bff117290 */ /* 0x000fc40008ffe4ff */
[----:B------:R-:W-:Y:S02]  /*1d10*/  UIADD3 UR32, UPT, UPT, UR32, 0x4300, URZ ;  /* 0x0000430020207890 */ /* 0x000fe4000fffe0ff */
[----:B------:R-:W-:Y:S01]  /*1d20*/  UIADD3 UR8, UPT, UPT, UR4, 0xa300, URZ ;  /* 0x0000a30004087890 */ /* 0x000fe2000fffe0ff */
[----:B------:R3:W4:Y:S01]  /*1d30*/  SYNCS.PHASECHK.TRANS64.TRYWAIT P0, [UR7+0x18], R0 ;  /* 0x00001800ff0075a7 */ /* 0x0007220008001107 */
[----:B------:R-:W-:Y:S02]  /*1d40*/  UIADD3.X UR15, UPT, UPT, URZ, UR27, URZ, UP0, !UPT ;  /* 0x0000001bff0f7290 */ /* 0x000fe400087fe4ff */
[----:B------:R-:W-:Y:S01]  /*1d50*/  UPRMT UR4, URZ, 0x5410, UR21 ;  /* 0x00005410ff047896 */ /* 0x000fe20008000015 */
[----:B------:R-:W-:Y:S01]  /*1d60*/  UMOV UR18, 0x0 ;  /* 0x0000000000127882 */ /* 0x000fe20000000000 */
[----:B------:R-:W-:Y:S01]  /*1d70*/  UMOV UR19, 0x10000000 ;  /* 0x1000000000137882 */ /* 0x000fe20000000000 */
[----:B------:R-:W-:Y:S01]  /*1d80*/  UMOV UR10, UR35 ;  /* 0x00000023000a7c82 */ /* 0x000fe20008000000 */
[----:B------:R-:W-:Y:S01]  /*1d90*/  UMOV UR12, UR36 ;  /* 0x00000024000c7c82 */ /* 0x000fe20008000000 */
[----:B------:R-:W-:Y:S01]  /*1da0*/  UMOV UR9, UR33 ;  /* 0x0000002100097c82 */ /* 0x000fe20008000000 */
[----:B------:R1:W-:Y:S01]  /*1db0*/  UTMALDG.3D.2CTA [UR32], [UR16], desc[UR18] ;  /* 0x00001220100075b4 */ /* 0x0003e20008211000 */
[----:B------:R-:W-:-:S02]  /*1dc0*/  UMOV UR7, UR28 ;  /* 0x0000001c00077c82 */ /* 0x000fc40008000000 */
[----:B------:R2:W-:Y:S01]  /*1dd0*/  UTMALDG.3D.MULTICAST.2CTA [UR8], [UR14], UR4, desc[UR18] ;  /* 0x000012080e0073b4 */ /* 0x0005e20008211804 */
[----:B-1----:R-:W-:Y:S01]  /*1de0*/  UIADD3 UR35, UPT, UPT, UR35, 0x40, URZ ;  /* 0x0000004023237890 */ /* 0x002fe2000fffe0ff */
[----:B--2---:R-:W-:Y:S01]  /*1df0*/  UMOV UR4, UR5 ;  /* 0x0000000500047c82 */ /* 0x004fe20008000000 */
[----:B------:R-:W-:Y:S10]  /*1e00*/  BRA.U UP2, `(.L_x_31) ;  /* 0xfffffffd02447547 */ /* 0x000ff4000b83ffff */
.L_x_25:
[----:B------:R-:W-:Y:S01]  /*1e10*/  ULEA UR4, UR5, UR6, 0x3 ;  /* 0x0000000605047291 */ /* 0x000fe2000f8e18ff */
[----:B-1-3--:R-:W-:Y:S01]  /*1e20*/  SHF.L.U32 R0, R12, 0x1f, RZ ;  /* 0x0000001f0c007819 */ /* 0x00afe200000006ff */
[----:B------:R-:W-:Y:S01]  /*1e30*/  @!P1 SYNCS.ARRIVE.TRANS64.A1T0 RZ, [UR6+0x78], RZ ;  /* 0x000078ffffff99a7 */ /* 0x000fe20008100006 */
[----:B------:R-:W-:-:S06]  /*1e40*/  UISETP.GT.AND UP0, UPT, UR41, UR40, UPT ;  /* 0x000000282900728c */ /* 0x000fcc000bf04270 */
[----:B--2-4-:R1:W2:Y:S03]  /*1e50*/  SYNCS.PHASECHK.TRANS64.TRYWAIT P0, [UR4+0x18], R0 ;  /* 0x00001800ff0075a7 */ /* 0x0142a60008001104 */
[----:B------:R-:W-:Y:S05]  /*1e60*/  BRA.U !UP0, `(.L_x_32) ;  /* 0x0000000108c87547 */ /* 0x000fea000b800000 */
[----:B------:R-:W-:Y:S01]  /*1e70*/  UIADD3 UR13, UPT, UPT, UR44, UR7, URZ ;  /* 0x000000072c0d7290 */ /* 0x000fe2000fffe0ff */
[----:B------:R-:W-:-:S11]  /*1e80*/  UMOV UR4, UR5 ;  /* 0x0000000500047c82 */ /* 0x000fd60008000000 */
.L_x_38:
[----:B------:R-:W-:Y:S01]  /*1e90*/  ULEA UR17, UR4, UR6, 0x3 ;  /* 0x0000000604117291 */ /* 0x000fe2000f8e18ff */
[----:B--2---:R-:W-:Y:S01]  /*1ea0*/  @P3 MOV R2, 0x8000 ;  /* 0x0000800000023802 */ /* 0x004fe20000000f00 */
[----:B--2-4-:R-:W-:Y:S10]  /*1eb0*/  @P0 BRA `(.L_x_33) ;  /* 0x00000000000c0947 */ /* 0x014ff40003800000 */
[----:B------:R-:W-:-:S04]  /*1ec0*/  SHF.L.U32 R3, R12, 0x1f, RZ ;  /* 0x0000001f0c037819 */ /* 0x000fc800000006ff */
[----:B------:R-:W2:Y:S02]  /*1ed0*/  SYNCS.PHASECHK.TRANS64.TRYWAIT P0, [UR17+0x18], R3 ;  /* 0x00001803ff0075a7 */ /* 0x000ea40008001111 */
[----:B--2---:R-:W-:Y:S05]  /*1ee0*/  @!P0 BRA `(.L_x_34) ;  /* 0x0000006c00e08947 */ /* 0x004fea0003800000 */
.L_x_33:
[----:B------:R2:W-:Y:S01]  /*1ef0*/  @P3 SYNCS.ARRIVE.TRANS64 RZ, [UR17], R2 ;  /* 0x00000002ffff39a7 */ /* 0x0005e20008000011 */
[----:B------:R-:W-:-:S04]  /*1f00*/  ULOP3.LUT UR5, UR25, 0x2, URZ, 0xfc, !UPT ;  /* 0x0000000219057892 */ /* 0x000fc8000f8efcff */
[----:B------:R-:W-:-:S09]  /*1f10*/  UISETP.NE.AND UP0, UPT, UR5, 0x2, UPT ;  /* 0x000000020500788c */ /* 0x000fd2000bf05270 */
[----:B------:R-:W-:Y:S05]  /*1f20*/  BRA.U UP0, `(.L_x_35) ;  /* 0x0000000100047547 */ /* 0x000fea000b800000 */
[----:B------:R-:W-:Y:S05]  /*1f30*/  BPT.TRAP 0x1 ;  /* 0x000000040000795c */ /* 0x000fea0000300000 */
.L_x_35:
[----:B------:R-:W-:Y:S04]  /*1f40*/  BSSY.RECONVERGENT B0, `(.L_x_36) ;  /* 0x0000003000007945 */ /* 0x000fe80003800200 */
[----:B------:R-:W-:Y:S05]  /*1f50*/  @!P2 BRA `(.L_x_37) ;  /* 0x000000000004a947 */ /* 0x000fea0003800000 */
[----:B------:R-:W-:Y:S05]  /*1f60*/  BPT.TRAP 0x1 ;  /* 0x000000040000795c */ /* 0x000fea0000300000 */
.L_x_37:
[----:B------:R-:W-:Y:S05]  /*1f70*/  BSYNC.RECONVERGENT B0 ;  /* 0x0000000000007941 */ /* 0x000fea0003800200 */
.L_x_36:
        /* <DEDUP_REMOVED lines=9> */
[----:B------:R-:W-:Y:S02]  /*2010*/  USHF.L.U32 UR19, UR7, 0x6, URZ ;  /* 0x0000000607137899 */ /* 0x000fe400080006ff */
[----:B------:R-:W-:Y:S01]  /*2020*/  UIADD3 UR7, UPT, UPT, UR7, 0x1, URZ ;  /* 0x0000000107077890 */ /* 0x000fe2000fffe0ff */
[----:B-1----:R-:W-:Y:S01]  /*2030*/  SHF.L.U32 R0, R12, 0x1f, RZ ;  /* 0x0000001f0c007819 */ /* 0x002fe200000006ff */
[----:B------:R-:W-:Y:S02]  /*2040*/  UIADD3 UR22, UP1, UPT, UR26, 0x80, URZ ;  /* 0x000000801a167890 */ /* 0x000fe4000ff3e0ff */
[----:B------:R-:W-:Y:S01]  /*2050*/  ULEA UR4, UR4, UR6, 0x1 ;  /* 0x0000000604047291 */ /* 0x000fe2000f8e08ff */
[----:B------:R3:W4:Y:S01]  /*2060*/  SYNCS.PHASECHK.TRANS64.TRYWAIT P0, [UR8+0x18], R0 ;  /* 0x00001800ff0075a7 */ /* 0x0007220008001108 */
[----:B------:R-:W-:-:S02]  /*2070*/  UIADD3.X UR15, UPT, UPT, URZ, UR27, URZ, UP0, !UPT ;  /* 0x0000001bff0f7290 */ /* 0x000fc400087fe4ff */
[----:B------:R-:W-:Y:S02]  /*2080*/  UISETP.NE.AND UP0, UPT, UR7, UR13, UPT ;  /* 0x0000000d0700728c */ /* 0x000fe4000bf05270 */
[----:B------:R-:W-:Y:S02]  /*2090*/  ULOP3.LUT UR17, UR17, 0xfefffff8, URZ, 0xc0, !UPT ;  /* 0xfefffff811117892 */ /* 0x000fe4000f8ec0ff */
[----:B------:R-:W-:Y:S02]  /*20a0*/  UIADD3 UR16, UPT, UPT, UR16, 0x4300, URZ ;  /* 0x0000430010107890 */ /* 0x000fe4000fffe0ff */
[----:B------:R-:W-:Y:S02]  /*20b0*/  UIADD3.X UR23, UPT, UPT, URZ, UR27, URZ, UP1, !UPT ;  /* 0x0000001bff177290 */ /* 0x000fe40008ffe4ff */
[----:B------:R-:W-:Y:S02]  /*20c0*/  UIADD3 UR8, UPT, UPT, UR4, 0xa300, URZ ;  /* 0x0000a30004087890 */ /* 0x000fe4000fffe0ff */
[----:B------:R-:W-:Y:S01]  /*20d0*/  UPRMT UR4, URZ, 0x5410, UR21 ;  /* 0x00005410ff047896 */ /* 0x000fe20008000015 */
[----:B------:R-:W-:Y:S01]  /*20e0*/  UMOV UR30, 0x0 ;  /* 0x00000000001e7882 */ /* 0x000fe20000000000 */
[----:B------:R-:W-:Y:S01]  /*20f0*/  UMOV UR31, 0x10000000 ;  /* 0x10000000001f7882 */ /* 0x000fe20000000000 */
[----:B------:R-:W-:Y:S01]  /*2100*/  UMOV UR18, UR34 ;  /* 0x0000002200127c82 */ /* 0x000fe20008000000 */
[----:B------:R-:W-:Y:S01]  /*2110*/  UMOV UR20, UR36 ;  /* 0x0000002400147c82 */ /* 0x000fe20008000000 */
[----:B------:R-:W-:Y:S01]  /*2120*/  UMOV UR12, UR36 ;  /* 0x00000024000c7c82 */ /* 0x000fe20008000000 */
[----:B------:R-:W-:Y:S01]  /*2130*/  UMOV UR9, UR17 ;  /* 0x0000001100097c82 */ /* 0x000fe20008000000 */
[----:B------:R-:W-:Y:S01]  /*2140*/  UMOV UR10, UR19 ;  /* 0x00000013000a7c82 */ /* 0x000fe20008000000 */
[----:B------:R-:W-:Y:S01]  /*2150*/  UTMALDG.3D.2CTA [UR16], [UR22], desc[UR30] ;  /* 0x00001e10160075b4 */ /* 0x000fe20008211000 */
[----:B------:R1:W-:Y:S02]  /*2160*/  UTMALDG.3D.MULTICAST.2CTA [UR8], [UR14], UR4, desc[UR30] ;  /* 0x00001e080e0073b4 */ /* 0x0003e40008211804 */
[----:B-1----:R-:W-:Y:S01]  /*2170*/  UMOV UR4, UR5 ;  /* 0x0000000500047c82 */ /* 0x002fe20008000000 */
[----:B---3--:R-:W-:Y:S05]  /*2180*/  BRA.U UP0, `(.L_x_38) ;  /* 0xfffffffd00407547 */ /* 0x008fea000b83ffff */
.L_x_32:
[C---:B------:R-:W-:Y:S01]  /*2190*/  LEA R3, R11.reuse, UR6, 0x3 ;  /* 0x000000060b037c11 */ /* 0x040fe2000f8e18ff */
[----:B------:R-:W-:Y:S01]  /*21a0*/  NOP ;  /* 0x0000000000007918 */ /* 0x000fe20000000000 */
[----:B-1----:R-:W-:Y:S02]  /*21b0*/  SHF.L.U32 R0, R10, 0x1f, RZ ;  /* 0x0000001f0a007819 */ /* 0x002fe400000006ff */
[----:B------:R-:W-:Y:S02]  /*21c0*/  LEA R4, R11, UR6, 0x4 ;  /* 0x000000060b047c11 */ /* 0x000fe4000f8e20ff */
[----:B--2-4-:R-:W1:Y:S02]  /*21d0*/  SYNCS.PHASECHK.TRANS64.TRYWAIT P0, [R3+URZ+0x80], R0 ;  /* 0x00008000030075a7 */ /* 0x014e6400080011ff */
[----:B-1----:R-:W-:Y:S05]  /*21e0*/  @!P0 BRA `(.L_x_39) ;  /* 0x0000006c00388947 */ /* 0x002fea0003800000 */
.L_x_151:
[----:B------:R-:W2:Y:S01]  /*21f0*/  LDS.128 R4, [R4+0x110] ;  /* 0x0001100004047984 */ /* 0x000ea20000000c00 */
[----:B------:R-:W-:Y:S01]  /*2200*/  UISETP.GE.AND UP0, UPT, UR45, 0x1, UPT ;  /* 0x000000012d00788c */ /* 0x000fe2000bf06270 */
[----:B------:R-:W-:Y:S01]  /*2210*/  @!PT LDS RZ, [RZ] ;  /* 0x00000000fffff984 */ /* 0x000fe20000000800 */
[----:B------:R-:W-:Y:S01]  /*2220*/  @!PT LDS RZ, [RZ] ;  /* 0x00000000fffff984 */ /* 0x000fe20000000800 */
[----:B------:R-:W-:Y:S01]  /*2230*/  @!PT LDS RZ, [RZ] ;  /* 0x00000000fffff984 */ /* 0x000fe20000000800 */
[----:B------:R-:W-:Y:S01]  /*2240*/  @!PT LDS RZ, [RZ] ;  /* 0x00000000fffff984 */ /* 0x000fe20000000800 */
[----:B------:R3:W-:Y:S06]  /*2250*/  MEMBAR.ALL.CTA ;  /* 0x0000000000007992 */ /* 0x0007ec0000008000 */
[----:B---3--:R-:W3:Y:S01]  /*2260*/  FENCE.VIEW.ASYNC.S ;  /* 0x00000000000073c6 */ /* 0x008ee20000000000 */
[----:B--2---:R-:W-:-:S13]  /*2270*/  LOP3.LUT P0, RZ, R6, 0x1, RZ, 0xc0, !PT ;  /* 0x0000000106ff7812 */ /* 0x004fda000780c0ff */
[----:B---3--:R-:W-:Y:S01]  /*2280*/  VOTEU.ANY UP1, P0 ;  /* 0x0000000000ff7886 */ /* 0x008fe20000020100 */
[----:B------:R-:W-:-:S13]  /*2290*/  PLOP3.LUT P0, PT, PT, PT, UP1, 0x80, 0x8 ;  /* 0x000000000008781c */ /* 0x000fda0003f0f018 */
[----:B-1----:R-:W-:Y:S02]  /*22a0*/  @P0 LOP3.LUT R0, R5, 0xffff, RZ, 0xc0, !PT ;  /* 0x0000ffff05000812 */ /* 0x002fe400078ec0ff */
[----:B------:R-:W-:Y:S02]  /*22b0*/  @P0 MOV R2, R4 ;  /* 0x0000000400020202 */ /* 0x000fe40000000f00 */
[----:B------:R-:W-:Y:S01]  /*22c0*/  @P0 R2UR UR7, R0 ;  /* 0x00000000000702ca */ /* 0x000fe200000e0000 */
[----:B------:R-:W-:Y:S01]  /*22d0*/  VIADD R0, R3, 0x90 ;  /* 0x0000009003007836 */ /* 0x000fe20000000000 */
[----:B------:R-:W-:Y:S02]  /*22e0*/  @P0 SHF.R.U32.HI R4, RZ, 0x10, R5 ;  /* 0x00000010ff040819 */ /* 0x000fe40000011605 */
[----:B------:R-:W-:Y:S02]  /*22f0*/  @P0 R2UR UR8, R2 ;  /* 0x00000000020802ca */ /* 0x000fe400000e0000 */
[----:B------:R-:W-:-:S02]  /*2300*/  PRMT R0, RZ, 0x654, R0 ;  /* 0x00000654ff007816 */ /* 0x000fc40000000000 */
[----:B------:R-:W-:Y:S02]  /*2310*/  @P0 R2UR UR4, R4 ;  /* 0x00000000040402ca */ /* 0x000fe400000e0000 */
[----:B------:R1:W-:Y:S03]  /*2320*/  SYNCS.ARRIVE.TRANS64.RED.A1T0 RZ, [R0+URZ], RZ ;  /* 0x000000ff00ff79a7 */ /* 0x0003e600081004ff */
[----:B------:R-:W-:-:S04]  /*2330*/  @UP1 UMOV UR29, UR7 ;  /* 0x00000007001d1c82 */ /* 0x000fc80008000000 */
[----:B------:R-:W-:-:S04]  /*2340*/  @UP1 UMOV UR37, UR8 ;  /* 0x0000000800251c82 */ /* 0x000fc80008000000 */
[----:B------:R-:W-:Y:S01]  /*2350*/  @UP1 UMOV UR36, UR4 ;  /* 0x0000000400241c82 */ /* 0x000fe20008000000 */
[----:B------:R-:W-:Y:S05]  /*2360*/  BRA.U !UP0, `(.L_x_40) ;  /* 0x0000000108d47547 */ /* 0x000fea000b800000 */
[----:B------:R-:W2:Y:S01]  /*2370*/  LDCU.128 UR12, c[0x0][0xb10] ;  /* 0x00016200ff0c77ac */ /* 0x000ea20008000c00 */
[----:B------:R-:W3:Y:S01]  /*2380*/  LDCU UR30, c[0x0][0xb20] ;  /* 0x00016400ff1e77ac */ /* 0x000ee20008000800 */
[----:B------:R-:W4:Y:S01]  /*2390*/  LDCU UR20, c[0x0][0xb0c] ;  /* 0x00016180ff1477ac */ /* 0x000f220008000800 */
[----:B------:R-:W1:Y:S01]  /*23a0*/  LDCU.64 UR10, c[0x0][0xb28] ;  /* 0x00016500ff0a77ac */ /* 0x000e620008000a00 */
[----:B------:R-:W-:Y:S02]  /*23b0*/  UISETP.NE.AND UP3, UPT, UR45, 0x1, UPT ;  /* 0x000000012d00788c */ /* 0x000fe4000bf65270 */
[----:B--2---:R-:W-:Y:S02]  /*23c0*/  UIMAD.WIDE.U32 UR16, UR38, UR15, URZ ;  /* 0x0000000f261072a5 */ /* 0x004fe4000f8e00ff */
[----:B------:R-:W-:Y:S02]  /*23d0*/  UIMAD.WIDE.U32 UR8, UR39, UR12, URZ ;  /* 0x0000000c270872a5 */ /* 0x000fe4000f8e00ff */
[----:B------:R-:W-:-:S02]  /*23e0*/  UISETP.NE.AND UP0, UPT, UR14, 0x1, UPT ;  /* 0x000000010e00788c */ /* 0x000fc4000bf05270 */
[----:B------:R-:W-:Y:S01]  /*23f0*/  UIMAD.WIDE.U32 UR22, UR29, UR15, URZ ;  /* 0x0000000f1d1672a5 */ /* 0x000fe2000f8e00ff */
[----:B------:R-:W-:Y:S02]  /*2400*/  UMOV UR16, UR17 ;  /* 0x0000001100107c82 */ /* 0x000fe40008000000 */
[----:B------:R-:W-:Y:S01]  /*2410*/  UMOV UR8, UR9 ;  /* 0x0000000900087c82 */ /* 0x000fe20008000000 */
[----:B---3--:R-:W-:Y:S02]  /*2420*/  USHF.R.U32.HI UR16, URZ, UR30, UR16 ;  /* 0x0000001eff107299 */ /* 0x008fe40008011610 */
[----:B----4-:R-:W-:Y:S02]  /*2430*/  UISETP.NE.AND UP2, UPT, UR20, 0x1, UPT ;  /* 0x000000011400788c */ /* 0x010fe4000bf45270 */
[----:B------:R-:W-:Y:S02]  /*2440*/  USHF.R.U32.HI UR8, URZ, UR13, UR8 ;  /* 0x0000000dff087299 */ /* 0x000fe40008011608 */
[----:B------:R-:W-:-:S02]  /*2450*/  USEL UR7, UR38, UR16, !UP0 ;  /* 0x0000001026077287 */ /* 0x000fc4000c000000 */
[----:B------:R-:W-:Y:S02]  /*2460*/  USEL UR8, UR39, UR8, !UP2 ;  /* 0x0000000827087287 */ /* 0x000fe4000d000000 */
[----:B-1----:R-:W-:Y:S01]  /*2470*/  UIMAD.WIDE.U32 UR16, UR7, UR10, URZ ;  /* 0x0000000a071072a5 */ /* 0x002fe2000f8e00ff */
[----:B------:R-:W-:Y:S01]  /*2480*/  UMOV UR4, UR23 ;  /* 0x0000001700047c82 */ /* 0x000fe20008000000 */
[----:B------:R-:W-:Y:S02]  /*2490*/  UIMAD.WIDE.U32 UR18, UR37, UR12, URZ ;  /* 0x0000000c251272a5 */ /* 0x000fe4000f8e00ff */
[----:B------:R-:W-:-:S03]  /*24a0*/  UIMAD.WIDE.U32 UR22, UR8, UR10, URZ ;  /* 0x0000000a081672a5 */ /* 0x000fc6000f8e00ff */
[----:B------:R-:W-:Y:S01]  /*24b0*/  UMOV UR16, UR17 ;  /* 0x0000001100107c82 */ /* 0x000fe20008000000 */
[----:B------:R-:W-:Y:S02]  /*24c0*/  USHF.R.U32.HI UR4, URZ, UR30, UR4 ;  /* 0x0000001eff047299 */ /* 0x000fe40008011604 */
[----:B------:R-:W-:Y:S01]  /*24d0*/  @UP3 USHF.R.U32.HI UR7, URZ, UR11, UR16 ;  /* 0x0000000bff073299 */ /* 0x000fe20008011610 */
[----:B------:R-:W-:Y:S01]  /*24e0*/  UMOV UR18, UR19 ;  /* 0x0000001300127c82 */ /* 0x000fe20008000000 */
[----:B------:R-:W-:Y:S01]  /*24f0*/  UMOV UR22, UR23 ;  /* 0x0000001700167c82 */ /* 0x000fe20008000000 */
[----:B------:R-:W-:Y:S02]  /*2500*/  USHF.R.U32.HI UR13, URZ, UR13, UR18 ;  /* 0x0000000dff0d7299 */ /* 0x000fe40008011612 */
[----:B------:R-:W-:Y:S02]  /*2510*/  USEL UR4, UR29, UR4, !UP0 ;  /* 0x000000041d047287 */ /* 0x000fe4000c000000 */
[----:B------:R-:W-:-:S02]  /*2520*/  @UP3 USHF.R.U32.HI UR8, URZ, UR11, UR22 ;  /* 0x0000000bff083299 */ /* 0x000fc40008011616 */
[----:B------:R-:W-:Y:S02]  /*2530*/  UIMAD UR9, UR45, UR7, URZ ;  /* 0x000000072d0972a4 */ /* 0x000fe4000f8e02ff */
[----:B------:R-:W-:Y:S02]  /*2540*/  USEL UR7, UR37, UR13, !UP2 ;  /* 0x0000000d25077287 */ /* 0x000fe4000d000000 */
[----:B------:R-:W-:Y:S02]  /*2550*/  UIMAD UR12, UR45, UR8, URZ ;  /* 0x000000082d0c72a4 */ /* 0x000fe4000f8e02ff */
[----:B------:R-:W-:Y:S02]  /*2560*/  UISETP.GE.AND UP0, UPT, UR4, UR9, UPT ;  /* 0x000000090400728c */ /* 0x000fe4000bf06270 */
[----:B------:R-:W-:Y:S02]  /*2570*/  UIMAD.WIDE.U32 UR16, UR4, UR10, URZ ;  /* 0x0000000a041072a5 */ /* 0x000fe4000f8e00ff */
[----:B------:R-:W-:-:S02]  /*2580*/  UISETP.GE.OR UP0, UPT, UR7, UR12, UP0 ;  /* 0x0000000c0700728c */ /* 0x000fc40008706670 */
        /* <DEDUP_REMOVED lines=19> */
.L_x_40:
[----:B------:R-:W2:Y:S02]  /*26c0*/  LDCU UR4, c[0x0][0xb30] ;  /* 0x00016600ff0477ac */ /* 0x000ea40008000800 */
[----:B--2---:R-:W-:-:S09]  /*26d0*/  UISETP.NE.AND UP0, UPT, UR4, 0x1, UPT ;  /* 0x000000010400788c */ /* 0x004fd2000bf05270 */
[----:B------:R-:W-:Y:S05]  /*26e0*/  BRA.U UP0, `(.L_x_41) ;  /* 0x0000000100447547 */ /* 0x000fea000b800000 */
[----:B------:R-:W2:Y:S01]  /*26f0*/  LDCU.128 UR12, c[0x0][0xb10] ;  /* 0x00016200ff0c77ac */ /* 0x000ea20008000c00 */
[----:B------:R-:W3:Y:S01]  /*2700*/  LDCU UR16, c[0x0][0xb0c] ;  /* 0x00016180ff1077ac */ /* 0x000ee20008000800 */
[----:B------:R-:W4:Y:S01]  /*2710*/  LDCU UR17, c[0x0][0xb20] ;  /* 0x00016400ff1177ac */ /* 0x000f220008000800 */
[----:B--2---:R-:W-:Y:S02]  /*2720*/  UIMAD.WIDE.U32 UR10, UR37, UR12, URZ ;  /* 0x0000000c250a72a5 */ /* 0x004fe4000f8e00ff */
[----:B------:R-:W-:Y:S02]  /*2730*/  UIMAD.WIDE.U32 UR8, UR29, UR15, URZ ;  /* 0x0000000f1d0872a5 */ /* 0x000fe4000f8e00ff */
[----:B---3--:R-:W-:Y:S02]  /*2740*/  UISETP.NE.AND UP2, UPT, UR16, 0x1, UPT ;  /* 0x000000011000788c */ /* 0x008fe4000bf45270 */
[----:B------:R-:W-:Y:S01]  /*2750*/  UISETP.NE.AND UP0, UPT, UR14, 0x1, UPT ;  /* 0x000000010e00788c */ /* 0x000fe2000bf05270 */
[----:B------:R-:W-:-:S02]  /*2760*/  UMOV UR7, UR11 ;  /* 0x0000000b00077c82 */ /* 0x000fc40008000000 */
[----:B------:R-:W-:Y:S01]  /*2770*/  UMOV UR4, UR9 ;  /* 0x0000000900047c82 */ /* 0x000fe20008000000 */
[----:B------:R-:W-:Y:S02]  /*2780*/  USHF.R.U32.HI UR7, URZ, UR13, UR7 ;  /* 0x0000000dff077299 */ /* 0x000fe40008011607 */
[----:B----4-:R-:W-:Y:S02]  /*2790*/  USHF.R.U32.HI UR4, URZ, UR17, UR4 ;  /* 0x00000011ff047299 */ /* 0x010fe40008011604 */
[----:B------:R-:W-:Y:S02]  /*27a0*/  USEL UR7, UR37, UR7, !UP2 ;  /* 0x0000000725077287 */ /* 0x000fe4000d000000 */
[----:B------:R-:W-:-:S04]  /*27b0*/  USEL UR4, UR29, UR4, !UP0 ;  /* 0x000000041d047287 */ /* 0x000fc8000c000000 */
[----:B------:R-:W-:Y:S02]  /*27c0*/  UIADD3 UR8, UPT, UPT, UR7, -UR4, URZ ;  /* 0x8000000407087290 */ /* 0x000fe4000fffe0ff */
[----:B------:R-:W-:Y:S02]  /*27d0*/  UIADD3 UR4, UPT, UPT, -UR7, UR4, URZ ;  /* 0x0000000407047290 */ /* 0x000fe4000fffe1ff */
[----:B------:R-:W-:Y:S02]  /*27e0*/  UIMAD UR29, UR8, UR14, UR29 ;  /* 0x0000000e081d72a4 */ /* 0x000fe4000f8e021d */
[----:B------:R-:W-:-:S12]  /*27f0*/  UIMAD UR37, UR4, UR16, UR37 ;  /* 0x00000010042572a4 */ /* 0x000fd8000f8e0225 */
.L_x_41:
[----:B------:R-:W-:Y:S01]  /*2800*/  VIADD R11, R11, 0x1 ;  /* 0x000000010b0b7836 */ /* 0x000fe20000000000 */
[----:B------:R-:W-:Y:S01]  /*2810*/  R2UR UR4, R50 ;  /* 0x00000000320472ca */ /* 0x000fe200000e0000 */
[----:B------:R-:W-:Y:S01]  /*2820*/  UIADD3 UR31, UPT, UPT, UR37, UR63, URZ ;  /* 0x0000003f251f7290 */ /* 0x000fe2000fffe0ff */
[----:B------:R-:W-:Y:S02]  /*2830*/  PLOP3.LUT P1, PT, PT, PT, PT, 0x80, 0x8 ;  /* 0x000000000008781c */ /* 0x000fe40003f2f070 */
[----:B------:R-:W-:-:S04]  /*2840*/  ISETP.NE.AND P0, PT, R11, 0x2, PT ;  /* 0x000000020b00780c */ /* 0x000fc80003f05270 */
[----:B-1----:R-:W-:Y:S02]  /*2850*/  SEL R0, RZ, 0x1, P0 ;  /* 0x00000001ff007807 */ /* 0x002fe40000000000 */
[----:B------:R-:W-:Y:S02]  /*2860*/  SEL R11, R11, RZ, P0 ;  /* 0x000000ff0b0b7207 */ /* 0x000fe40000000000 */
[----:B------:R-:W-:Y:S01]  /*2870*/  LOP3.LUT R10, R10, R0, RZ, 0x3c, !PT ;  /* 0x000000000a0a7212 */ /* 0x000fe200078e3cff */
[----:B------:R-:W-:Y:S01]  /*2880*/  UIADD3 UR30, UPT, UPT, UR29, UR4, URZ ;  /* 0x000000041d1e7290 */ /* 0x000fe2000fffe0ff */
[----:B------:R-:W-:Y:S11]  /*2890*/  BRA.U UP1, `(.L_x_42) ;  /* 0xfffffff101247547 */ /* 0x000ff6000b83ffff */
[----:B------:R-:W-:Y:S01]  /*28a0*/  UIADD3 UR6, UPT, UPT, UR6, 0x18, URZ ;  /* 0x0000001806067890 */ /* 0x000fe2000fffe0ff */
[----:B------:R-:W-:-:S03]  /*28b0*/  SHF.L.U32 R2, R12, 0x1f, RZ ;  /* 0x0000001f0c027819 */ /* 0x000fc600000006ff */
[----:B------:R-:W-:-:S09]  /*28c0*/  ULEA UR4, UR5, UR6, 0x3 ;  /* 0x0000000605047291 */ /* 0x000fd2000f8e18ff */
[----:B------:R-:W1:Y:S02]  /*28d0*/  SYNCS.PHASECHK.TRANS64.TRYWAIT P0, [UR4], R2 ;  /* 0x00000002ff0075a7 */ /* 0x000e640008001104 */
[----:B-1----:R-:W-:Y:S05]  /*28e0*/  @!P0 BRA `(.L_x_43) ;  /* 0x00000064008c8947 */ /* 0x002fea0003800000 */
.L_x_153:
[----:B------:R-:W-:-:S04]  /*28f0*/  UIADD3 UR4, UPT, UPT, UR5, 0x1, URZ ;  /* 0x0000000105047890 */ /* 0x000fc8000fffe0ff */
[----:B------:R-:W-:-:S04]  /*2900*/  UISETP.NE.AND UP0, UPT, UR4, 0x3, UPT ;  /* 0x000000030400788c */ /* 0x000fc8000bf05270 */
[----:B------:R-:W-:Y:S02]  /*2910*/  USEL UR7, URZ, 0x1, UP0 ;  /* 0x00000001ff077887 */ /* 0x000fe40008000000 */
[----:B------:R-:W-:-:S04]  /*2920*/  USEL UR4, UR4, URZ, UP0 ;  /* 0x000000ff04047287 */ /* 0x000fc80008000000 */
[----:B------:R-:W-:Y:S01]  /*2930*/  ULEA UR5, UR4, UR6, 0x3 ;  /* 0x0000000604057291 */ /* 0x000fe2000f8e18ff */
[----:B------:R-:W-:-:S04]  /*2940*/  LOP3.LUT R12, R12, UR7, RZ, 0x3c, !PT ;  /* 0x000000070c0c7c12 */ /* 0x000fc8000f8e3cff */
[----:B-1----:R-:W-:-:S04]  /*2950*/  SHF.L.U32 R2, R12, 0x1f, RZ ;  /* 0x0000001f0c027819 */ /* 0x002fc800000006ff */
[----:B------:R-:W1:Y:S02]  /*2960*/  SYNCS.PHASECHK.TRANS64.TRYWAIT P0, [UR5], R2 ;  /* 0x00000002ff0075a7 */ /* 0x000e640008001105 */
[----:B-1----:R-:W-:Y:S05]  /*2970*/  @!P0 BRA `(.L_x_44) ;  /* 0x0000006400808947 */ /* 0x002fea0003800000 */
.L_x_155:
[----:B------:R-:W-:-:S04]  /*2980*/  UIADD3 UR4, UPT, UPT, UR4, 0x1, URZ ;  /* 0x0000000104047890 */ /* 0x000fc8000fffe0ff */
[----:B------:R-:W-:-:S04]  /*2990*/  UISETP.NE.AND UP0, UPT, UR4, 0x3, UPT ;  /* 0x000000030400788c */ /* 0x000fc8000bf05270 */
[----:B------:R-:W-:Y:S02]  /*29a0*/  USEL UR5, URZ, 0x1, UP0 ;  /* 0x00000001ff057887 */ /* 0x000fe40008000000 */
[----:B------:R-:W-:-:S04]  /*29b0*/  USEL UR4, UR4, URZ, UP0 ;  /* 0x000000ff04047287 */ /* 0x000fc80008000000 */
[----:B------:R-:W-:Y:S01]  /*29c0*/  ULEA UR4, UR4, UR6, 0x3 ;  /* 0x0000000604047291 */ /* 0x000fe2000f8e18ff */
[----:B-1----:R-:W-:-:S04]  /*29d0*/  LOP3.LUT R2, R12, UR5, RZ, 0x3c, !PT ;  /* 0x000000050c027c12 */ /* 0x002fc8000f8e3cff */
[----:B------:R-:W-:Y:S01]  /*29e0*/  SHF.L.U32 R2, R2, 0x1f, RZ ;  /* 0x0000001f02027819 */ /* 0x000fe200000006ff */
[----:B------:R-:W-:-:S07]  /*29f0*/  IMAD.U32 R0, RZ, RZ, UR4 ;  /* 0x00000004ff007e24 */ /* 0x000fce000f8e00ff */
.L_x_45:
[----:B-1----:R1:W2:Y:S02]  /*2a00*/  SYNCS.PHASECHK.TRANS64.TRYWAIT P0, [R0+URZ], R2 ;  /* 0x00000002000075a7 */ /* 0x0022a400080011ff */
[----:B--2---:R-:W-:Y:S05]  /*2a10*/  @!P0 NANOSLEEP.SYNCS 0x989680 ;  /* 0x009896800000895d */ /* 0x004fea0003900000 */
[----:B------:R-:W2:Y:S02]  /*2a20*/  @!P0 SYNCS.PHASECHK.TRANS64 P0, [R0+URZ], R2 ;  /* 0x00000002000085a7 */ /* 0x000ea400080010ff */
[----:B--2---:R-:W-:Y:S05]  /*2a30*/  @P0 EXIT ;  /* 0x000000000000094d */ /* 0x004fea0003800000 */
[----:B------:R-:W-:Y:S05]  /*2a40*/  BRA `(.L_x_45) ;  /* 0xfffffffc00ec7947 */ /* 0x000fea000383ffff */
.L_x_22:
[----:B------:R-:W-:-:S04]  /*2a50*/  UISETP.NE.AND UP0, UPT, UR47, URZ, UPT ;  /* 0x000000ff2f00728c */ /* 0x000fc8000bf05270 */
[----:B------:R-:W-:-:S09]  /*2a60*/  UISETP.NE.OR UP0, UPT, UR18, 0x1, UP0 ;  /* 0x000000011200788c */ /* 0x000fd20008705670 */
[----:B------:R-:W-:Y:S05]  /*2a70*/  BRA.U UP0, `(.L_x_46) ;  /* 0x0000000500487547 */ /* 0x000fea000b800000 */
[----:B------:R-:W-:Y:S01]  /*2a80*/  ISETP.GE.U32.AND P2, PT, R0, 0x4, PT ;  /* 0x000000040000780c */ /* 0x000fe20003f46070 */
[----:B------:R-:W-:Y:S01]  /*2a90*/  IMAD.MOV.U32 R12, RZ, RZ, 0x1 ;  /* 0x00000001ff0c7424 */ /* 0x000fe200078e00ff */
[----:B------:R-:W-:Y:S02]  /*2aa0*/  CS2R R10, SRZ ;  /* 0x00000000000a7805 */ /* 0x000fe4000001ff00 */
[----:B------:R-:W-:Y:S01]  /*2ab0*/  CS2R R8, SRZ ;  /* 0x0000000000087805 */ /* 0x000fe2000001ff00 */
[----:B------:R-:W-:Y:S01]  /*2ac0*/  UMOV UR6, 0x400 ;  /* 0x0000040000067882 */ /* 0x000fe20000000000 */
[----:B------:R-:W-:Y:S01]  /*2ad0*/  UMOV UR5, URZ ;  /* 0x000000ff00057c82 */ /* 0x000fe20008000000 */
[----:B------:R-:W-:-:S12]  /*2ae0*/  ULEA UR6, UR47, UR6, 0x18 ;  /* 0x000000062f067291 */ /* 0x000fd8000f8ec0ff */
.L_x_50:
[----:B------:R-:W-:Y:S02]  /*2af0*/  LEA R2, R8, UR6, 0x3 ;  /* 0x0000000608027c11 */ /* 0x000fe4000f8e18ff */
[----:B------:R-:W-:-:S03]  /*2b00*/  SHF.L.U32 R4, R9, 0x1f, RZ ;  /* 0x0000001f09047819 */ /* 0x000fc600000006ff */
[----:B------:R-:W-:Y:S01]  /*2b10*/  VIADD R5, R2, 0xf0 ;  /* 0x000000f002057836 */ /* 0x000fe20000000000 */
[----:B------:R-:W2:Y:S02]  /*2b20*/  SYNCS.PHASECHK.TRANS64.TRYWAIT P0, [R2+URZ+0xe0], R4 ;  /* 0x0000e004020075a7 */ /* 0x000ea400080011ff */
[----:B--2---:R-:W-:Y:S05]  /*2b30*/  @!P0 BRA `(.L_x_47) ;  /* 0x0000006400288947 */ /* 0x004fea0003800000 */
.L_x_156:
[----:B------:R-:W-:Y:S01]  /*2b40*/  ULEA UR4, UR5, UR6, 0x3 ;  /* 0x0000000605047291 */ /* 0x000fe2000f8e18ff */
[----:B--2---:R-:W-:Y:S01]  /*2b50*/  PRMT R2, RZ, 0x654, R5 ;  /* 0x00000654ff027816 */ /* 0x004fe20000000005 */
[----:B------:R-:W-:Y:S01]  /*2b60*/  @!P2 IMAD.MOV.U32 R4, RZ, RZ, 0x10 ;  /* 0x00000010ff04a424 */ /* 0x000fe200078e00ff */
[----:B------:R-:W-:Y:S01]  /*2b70*/  SHF.L.U32 R5, R12, 0x1f, RZ ;  /* 0x0000001f0c057819 */ /* 0x000fe200000006ff */
[----:B------:R-:W-:Y:S01]  /*2b80*/  UIADD3 UR7, UPT, UPT, UR4, 0x80, URZ ;  /* 0x0000008004077890 */ /* 0x000fe2000fffe0ff */
[----:B------:R2:W-:Y:S05]  /*2b90*/  SYNCS.ARRIVE.TRANS64.RED.A1T0 RZ, [R2+URZ], RZ ;  /* 0x000000ff02ff79a7 */ /* 0x0005ea00081004ff */
[----:B------:R-:W-:Y:S01]  /*2ba0*/  IMAD.U32 R6, RZ, RZ, UR7 ;  /* 0x00000007ff067e24 */ /* 0x000fe2000f8e00ff */
[----:B------:R-:W3:Y:S04]  /*2bb0*/  SYNCS.PHASECHK.TRANS64.TRYWAIT P0, [UR4+0x90], R5 ;  /* 0x00009005ff0075a7 */ /* 0x000ee80008001104 */
[----:B------:R-:W-:Y:S01]  /*2bc0*/  PRMT R6, R0, 0x654, R6 ;  /* 0x0000065400067816 */ /* 0x000fe20000000006 */
[----:B--23--:R-:W-:Y:S06]  /*2bd0*/  @!P0 BRA `(.L_x_48) ;  /* 0x0000006400148947 */ /* 0x00cfec0003800000 */
.L_x_158:
[----:B------:R-:W-:Y:S01]  /*2be0*/  ULEA UR8, UR5, UR6, 0x4 ;  /* 0x0000000605087291 */ /* 0x000fe2000f8e20ff */
[----:B------:R-:W-:Y:S01]  /*2bf0*/  SEL R3, R6, R3, !P2 ;  /* 0x0000000306037207 */ /* 0x000fe20005000000 */
[----:B------:R-:W-:Y:S01]  /*2c00*/  UIADD3 UR9, UPT, UPT, UR4, 0x80, URZ ;  /* 0x0000008004097890 */ /* 0x000fe2000fffe0ff */
[----:B--2---:R-:W-:Y:S01]  /*2c10*/  LEA R2, R11, UR6, 0x3 ;  /* 0x000000060b027c11 */ /* 0x004fe2000f8e18ff */
[----:B------:R-:W-:Y:S01]  /*2c20*/  UIADD3 UR8, UPT, UPT, UR8, 0x110, URZ ;  /* 0x0000011008087890 */ /* 0x000fe2000fffe0ff */
[----:B------:R2:W-:Y:S01]  /*2c30*/  @!P2 SYNCS.ARRIVE.TRANS64.RED RZ, [R3+URZ], R4 ;  /* 0x0000000403ffa9a7 */ /* 0x0005e200080004ff */
[----:B------:R-:W-:Y:S01]  /*2c40*/  UIADD3 UR4, UPT, UPT, UR5, 0x1, URZ ;  /* 0x0000000105047890 */ /* 0x000fe2000fffe0ff */
[----:B------:R-:W-:-:S03]  /*2c50*/  VIADD R8, R8, 0x1 ;  /* 0x0000000108087836 */ /* 0x000fc60000000000 */
[----:B------:R-:W-:Y:S02]  /*2c60*/  UISETP.NE.AND UP0, UPT, UR4, 0x2, UPT ;  /* 0x000000020400788c */ /* 0x000fe4000bf05270 */
[----:B------:R-:W-:Y:S01]  /*2c70*/  ISETP.NE.AND P0, PT, R8, 0x2, PT ;  /* 0x000000020800780c */ /* 0x000fe20003f05270 */
[----:B------:R-:W-:Y:S06]  /*2c80*/  UGETNEXTWORKID.BROADCAST [UR8], [UR9] ;  /* 0x00000000080073ca */ /* 0x000fec0008000100 */
[----:B------:R-:W-:Y:S02]  /*2c90*/  USEL UR7, URZ, 0x1, UP0 ;  /* 0x00000001ff077887 */ /* 0x000fe40008000000 */
[----:B------:R-:W-:-:S04]  /*2ca0*/  USEL UR5, UR4, URZ, UP0 ;  /* 0x000000ff04057287 */ /* 0x000fc80008000000 */
[----:B------:R-:W-:Y:S02]  /*2cb0*/  LOP3.LUT R12, R12, UR7, RZ, 0x3c, !PT ;  /* 0x000000070c0c7c12 */ /* 0x000fe4000f8e3cff */
[----:B--2---:R-:W-:-:S04]  /*2cc0*/  SHF.L.U32 R4, R10, 0x1f, RZ ;  /* 0x0000001f0a047819 */ /* 0x004fc800000006ff */
[----:B------:R-:W2:Y:S02]  /*2cd0*/  SYNCS.PHASECHK.TRANS64.TRYWAIT P1, [R2+URZ+0x80], R4 ;  /* 0x00008004020075a7 */ /* 0x000ea400080211ff */
[----:B--2---:R-:W-:Y:S05]  /*2ce0*/  @!P1 BRA `(.L_x_49) ;  /* 0x0000006000e89947 */ /* 0x004fea0003800000 */
.L_x_159:
[C---:B--2---:R-:W-:Y:S01]  /*2cf0*/  LEA R4, R11.reuse, UR6, 0x4 ;  /* 0x000000060b047c11 */ /* 0x044fe2000f8e20ff */
[----:B------:R-:W-:Y:S01]  /*2d00*/  VIADD R2, R2, 0x90 ;  /* 0x0000009002027836 */ /* 0x000fe20000000000 */
[----:B------:R-:W-:Y:S01]  /*2d10*/  SEL R8, R8, RZ, P0 ;  /* 0x000000ff08087207 */ /* 0x000fe20000000000 */
[----:B------:R-:W-:-:S03]  /*2d20*/  VIADD R11, R11, 0x1 ;  /* 0x000000010b0b7836 */ /* 0x000fc60000000000 */
[----:B------:R-:W2:Y:S01]  /*2d30*/  LDS.128 R4, [R4+0x110] ;  /* 0x0001100004047984 */ /* 0x000ea20000000c00 */
[----:B------:R-:W-:Y:S02]  /*2d40*/  PRMT R2, RZ, 0x654, R2 ;  /* 0x00000654ff027816 */ /* 0x000fe40000000002 */
[C---:B------:R-:W-:Y:S01]  /*2d50*/  ISETP.NE.AND P1, PT, R11.reuse, 0x2, PT ;  /* 0x000000020b00780c */ /* 0x040fe20003f25270 */
[----:B------:R-:W-:Y:S01]  /*2d60*/  @!PT LDS RZ, [RZ] ;  /* 0x00000000fffff984 */ /* 0x000fe20000000800 */
[----:B------:R-:W-:Y:S01]  /*2d70*/  @!PT LDS RZ, [RZ] ;  /* 0x00000000fffff984 */ /* 0x000fe20000000800 */
[----:B------:R-:W-:Y:S01]  /*2d80*/  @!PT LDS RZ, [RZ] ;  /* 0x00000000fffff984 */ /* 0x000fe20000000800 */
[----:B------:R-:W-:Y:S01]  /*2d90*/  @!PT LDS RZ, [RZ] ;  /* 0x00000000fffff984 */ /* 0x000fe20000000800 */
[----:B------:R3:W-:Y:S06]  /*2da0*/  MEMBAR.ALL.CTA ;  /* 0x0000000000007992 */ /* 0x0007ec0000008000 */
[----:B---3--:R-:W3:Y:S01]  /*2db0*/  FENCE.VIEW.ASYNC.S ;  /* 0x00000000000073c6 */ /* 0x008ee20000000000 */
[----:B------:R-:W-:Y:S01]  /*2dc0*/  SEL R11, R11, RZ, P1 ;  /* 0x000000ff0b0b7207 */ /* 0x000fe20000800000 */
[----:B---3--:R3:W-:Y:S01]  /*2dd0*/  SYNCS.ARRIVE.TRANS64.RED.A1T0 RZ, [R2+URZ], RZ ;  /* 0x000000ff02ff79a7 */ /* 0x0087e200081004ff */
[----:B--2---:R-:W-:-:S02]  /*2de0*/  LOP3.LUT P3, RZ, R6, 0x1, RZ, 0xc0, !PT ;  /* 0x0000000106ff7812 */ /* 0x004fc4000786c0ff */
[----:B------:R-:W-:-:S04]  /*2df0*/  SEL R4, RZ, 0x1, P1 ;  /* 0x00000001ff047807 */ /* 0x000fc80000800000 */
[----:B------:R-:W-:Y:S02]  /*2e00*/  LOP3.LUT R10, R10, R4, RZ, 0x3c, !PT ;  /* 0x000000040a0a7212 */ /* 0x000fe400078e3cff */
[----:B---3--:R-:W-:-:S04]  /*2e10*/  SEL R2, RZ, 0x1, P0 ;  /* 0x00000001ff027807 */ /* 0x008fc80000000000 */
[----:B------:R-:W-:Y:S01]  /*2e20*/  LOP3.LUT R9, R9, R2, RZ, 0x3c, !PT ;  /* 0x0000000209097212 */ /* 0x000fe200078e3cff */
[----:B------:R-:W-:Y:S06]  /*2e30*/  @P3 BRA `(.L_x_50) ;  /* 0xfffffffc002c3947 */ /* 0x000fec000383ffff */
[----:B------:R-:W-:Y:S01]  /*2e40*/  ULEA UR4, UR5, UR6, 0x3 ;  /* 0x0000000605047291 */ /* 0x000fe2000f8e18ff */
[----:B------:R-:W-:-:S08]  /*2e50*/  SHF.L.U32 R2, R12, 0x1f, RZ ;  /* 0x0000001f0c027819 */ /* 0x000fd000000006ff */
[----:B------:R-:W2:Y:S02]  /*2e60*/  SYNCS.PHASECHK.TRANS64 P0, [UR4+0x90], R2 ;  /* 0x00009002ff0075a7 */ /* 0x000ea40008001004 */
[----:B--2---:R-:W-:Y:S05]  /*2e70*/  @P0 BRA `(.L_x_51) ;  /* 0x0000000000080947 */ /* 0x004fea0003800000 */
[----:B------:R-:W2:Y:S02]  /*2e80*/  SYNCS.PHASECHK.TRANS64.TRYWAIT P0, [UR4+0x90], R2 ;  /* 0x00009002ff0075a7 */ /* 0x000ea40008001104 */
[----:B--2---:R-:W-:Y:S05]  /*2e90*/  @!P0 BRA `(.L_x_52) ;  /* 0x0000006000908947 */ /* 0x004fea0003800000 */
.L_x_51:
[----:B------:R-:W-:-:S04]  /*2ea0*/  UIADD3 UR7, UPT, UPT, UR5, 0x1, URZ ;  /* 0x0000000105077890 */ /* 0x000fc8000fffe0ff */
[----:B------:R-:W-:-:S04]  /*2eb0*/  UISETP.NE.AND UP0, UPT, UR7, 0x2, UPT ;  /* 0x000000020700788c */ /* 0x000fc8000bf05270 */
[----:B------:R-:W-:Y:S02]  /*2ec0*/  USEL UR8, URZ, 0x1, UP0 ;  /* 0x00000001ff087887 */ /* 0x000fe40008000000 */
[----:B------:R-:W-:-:S04]  /*2ed0*/  USEL UR7, UR7, URZ, UP0 ;  /* 0x000000ff07077287 */ /* 0x000fc80008000000 */
[----:B------:R-:W-:Y:S01]  /*2ee0*/  ULEA UR7, UR7, UR6, 0x3 ;  /* 0x0000000607077291 */ /* 0x000fe2000f8e18ff */
[----:B--2---:R-:W-:-:S04]  /*2ef0*/  LOP3.LUT R2, R12, UR8, RZ, 0x3c, !PT ;  /* 0x000000080c027c12 */ /* 0x004fc8000f8e3cff */
[----:B------:R-:W-:-:S04]  /*2f00*/  SHF.L.U32 R0, R2, 0x1f, RZ ;  /* 0x0000001f02007819 */ /* 0x000fc800000006ff */
[----:B------:R-:W2:Y:S02]  /*2f10*/  SYNCS.PHASECHK.TRANS64 P0, [UR7+0x90], R0 ;  /* 0x00009000ff0075a7 */ /* 0x000ea40008001007 */
[----:B-12---:R-:W-:Y:S05]  /*2f20*/  @P0 EXIT ;  /* 0x000000000000094d */ /* 0x006fea0003800000 */
[----:B------:R-:W-:Y:S02]  /*2f30*/  SHF.L.U32 R2, R2, 0x1f, RZ ;  /* 0x0000001f02027819 */ /* 0x000fe400000006ff */
[----:B------:R-:W-:-:S07]  /*2f40*/  MOV R0, UR7 ;  /* 0x0000000700007c02 */ /* 0x000fce0008000f00 */
.L_x_53:
[----:B-1----:R1:W2:Y:S02]  /*2f50*/  SYNCS.PHASECHK.TRANS64.TRYWAIT P0, [R0+URZ+0x90], R2 ;  /* 0x00009002000075a7 */ /* 0x0022a400080011ff */
[----:B--2---:R-:W-:Y:S05]  /*2f60*/  @!P0 NANOSLEEP.SYNCS 0x989680 ;  /* 0x009896800000895d */ /* 0x004fea0003900000 */
[----:B------:R-:W2:Y:S02]  /*2f70*/  @!P0 SYNCS.PHASECHK.TRANS64 P0, [R0+URZ+0x90], R2 ;  /* 0x00009002000085a7 */ /* 0x000ea400080010ff */
[----:B--2---:R-:W-:Y:S05]  /*2f80*/  @P0 EXIT ;  /* 0x000000000000094d */ /* 0x004fea0003800000 */
[----:B------:R-:W-:Y:S05]  /*2f90*/  BRA `(.L_x_53) ;  /* 0xfffffffc00ec7947 */ /* 0x000fea000383ffff */
.L_x_46:
[----:B------:R-:W-:Y:S05]  /*2fa0*/  BRA.U UP5, `(.L_x_54) ;  /* 0x0000001105d47547 */ /* 0x000fea000b800000 */
[----:B------:R-:W-:Y:S01]  /*2fb0*/  UMOV UR4, 0x40 ;  /* 0x0000004000047882 */ /* 0x000fe20000000000 */
[----:B------:R-:W-:Y:S01]  /*2fc0*/  NOP ;  /* 0x0000000000007918 */ /* 0x000fe20000000000 */
[----:B------:R-:W-:Y:S01]  /*2fd0*/  ULEA UR5, UR47, UR4, 0x18 ;  /* 0x000000042f057291 */ /* 0x000fe2000f8ec0ff */
[----:B------:R-:W-:Y:S02]  /*2fe0*/  UMOV UR6, 0x400 ;  /* 0x0000040000067882 */ /* 0x000fe40000000000 */
[----:B------:R-:W-:-:S06]  /*2ff0*/  ULEA UR6, UR47, UR6, 0x18 ;  /* 0x000000062f067291 */ /* 0x000fcc000f8ec0ff */
[----:B------:R-:W2:Y:S02]  /*3000*/  LDS.U8 R0, [UR5+0x1c] ;  /* 0x00001c05ff007984 */ /* 0x000ea40008000000 */
[----:B--2---:R-:W-:-:S13]  /*3010*/  ISETP.NE.AND P0, PT, R0, RZ, PT ;  /* 0x000000ff0000720c */ /* 0x004fda0003f05270 */
[----:B------:R-:W-:Y:S05]  /*3020*/  @P0 BRA `(.L_x_55) ;  /* 0x0000000400080947 */ /* 0x000fea0003800000 */
[----:B------:R-:W-:Y:S02]  /*3030*/  UISETP.NE.U32.AND UP1, UPT, UR48, 0x1, UPT ;  /* 0x000000013000788c */ /* 0x000fe4000bf25070 */
[----:B------:R-:W-:-:S07]  /*3040*/  UIADD3 UR7, UPT, UPT, UR5, 0x8, URZ ;  /* 0x0000000805077890 */ /* 0x000fce000fffe0ff */
[----:B------:R-:W-:Y:S05]  /*3050*/  BRA.U !UP1, `(.L_x_56) ;  /* 0x00000001099c7547 */ /* 0x000fea000b800000 */
[----:B------:R-:W-:Y:S01]  /*3060*/  ELECT P0, URZ, PT ;  /* 0x0000000000ff782f */ /* 0x000fe20003800000 */
[----:B------:R-:W-:-:S12]  /*3070*/  BSSY B0, `(.L_x_56) ;  /* 0x0000025000007945 */ /* 0x000fd80003800000 */
[----:B------:R-:W-:Y:S05]  /*3080*/  @!P0 BRA `(.L_x_57) ;  /* 0x00000000008c8947 */ /* 0x000fea0003800000 */
[----:B------:R-:W-:-:S05]  /*3090*/  UMOV UR4, 0x10 ;  /* 0x0000001000047882 */ /* 0x000fca0000000000 */
[----:B------:R-:W-:Y:S04]  /*30a0*/  DEPBAR.LE SB2, 0x36 ;  /* 0x0000ad800000791a */ /* 0x000fe80000000000 */
[----:B------:R-:W2:Y:S02]  /*30b0*/  UTCATOMSWS.2CTA.FIND_AND_SET.ALIGN UP0, UR4, UR4 ;  /* 0x00000004000475e3 */ /* 0x000ea40008200800 */
[----:B--2---:R-:W-:Y:S01]  /*30c0*/  MOV R10, UR4 ;  /* 0x00000004000a7c02 */ /* 0x004fe20008000f00 */
[----:B------:R-:W-:Y:S06]  /*30d0*/  BRA.U UP0, `(.L_x_58) ;  /* 0x0000000100187547 */ /* 0x000fec000b800000 */
.L_x_59:
[----:B------:R-:W-:Y:S05]  /*30e0*/  NANOSLEEP 0x64 ;  /* 0x000000640000795d */ /* 0x000fea0003800000 */
[----:B------:R-:W-:-:S05]  /*30f0*/  UMOV UR4, 0x10 ;  /* 0x0000001000047882 */ /* 0x000fca0000000000 */
[----:B------:R-:W-:Y:S04]  /*3100*/  DEPBAR.LE SB2, 0x36 ;  /* 0x0000ad800000791a */ /* 0x000fe80000000000 */
[----:B------:R-:W2:Y:S02]  /*3110*/  UTCATOMSWS.2CTA.FIND_AND_SET.ALIGN UP0, UR4, UR4 ;  /* 0x00000004000475e3 */ /* 0x000ea40008200800 */
[----:B--2---:R-:W-:Y:S01]  /*3120*/  MOV R10, UR4 ;  /* 0x00000004000a7c02 */ /* 0x004fe20008000f00 */
[----:B------:R-:W-:Y:S05]  /*3130*/  BRA.U !UP0, `(.L_x_59) ;  /* 0xfffffffd08e87547 */ /* 0x000fea000b83ffff */
.L_x_58:
[----:B------:R-:W2:Y:S01]  /*3140*/  LDS R6, [UR5+0x10] ;  /* 0x00001005ff067984 */ /* 0x000ea20008000800 */
[----:B------:R-:W-:Y:S01]  /*3150*/  IMAD.U32 R0, RZ, RZ, UR6 ;  /* 0x00000006ff007e24 */ /* 0x000fe2000f8e00ff */
[----:B------:R-:W-:-:S03]  /*3160*/  MOV R4, UR49 ;  /* 0x0000003100047c02 */ /* 0x000fc60008000f00 */
[----:B------:R-:W-:Y:S01]  /*3170*/  VIADD R0, R0, 0x130 ;  /* 0x0000013000007836 */ /* 0x000fe20000000000 */
[----:B--2---:R-:W-:-:S04]  /*3180*/  SHF.L.U32 R6, R6, 0x1f, RZ ;  /* 0x0000001f06067819 */ /* 0x004fc800000006ff */
[----:B------:R-:W2:Y:S02]  /*3190*/  SYNCS.PHASECHK.TRANS64.TRYWAIT P0, [UR5+0x8], R6 ;  /* 0x00000806ff0075a7 */ /* 0x000ea40008001105 */
[----:B--2---:R-:W-:Y:S05]  /*31a0*/  @P0 BRA `(.L_x_60) ;  /* 0x0000000000080947 */ /* 0x004fea0003800000 */
[----:B------:R-:W2:Y:S02]  /*31b0*/  SYNCS.PHASECHK.TRANS64.TRYWAIT P0, [UR5+0x8], R6 ;  /* 0x00000806ff0075a7 */ /* 0x000ea40008001105 */
[----:B--2---:R-:W-:Y:S05]  /*31c0*/  @!P0 BRA `(.L_x_61) ;  /* 0x0000005c00dc8947 */ /* 0x004fea0003800000 */
.L_x_60:
[----:B------:R-:W-:Y:S01]  /*31d0*/  PRMT R4, R4, 0x654, R0 ;  /* 0x0000065404047816 */ /* 0x000fe20000000000 */
[----:B------:R-:W-:Y:S01]  /*31e0*/  HFMA2 R0, -RZ, RZ, 0, 5.9604644775390625e-08 ;  /* 0x00000001ff007431 */ /* 0x000fe200000001ff */
[----:B------:R-:W-:Y:S01]  /*31f0*/  UPRMT UR4, UR49, 0x654, UR7 ;  /* 0x0000065431047896 */ /* 0x000fe20008000007 */
[----:B------:R-:W-:Y:S02]  /*3200*/  IMAD.MOV.U32 R8, RZ, RZ, 0xffff ;  /* 0x0000ffffff087424 */ /* 0x000fe400078e00ff */
[----:B--2---:R-:W-:Y:S02]  /*3210*/  IMAD.MOV.U32 R6, RZ, RZ, 0x4 ;  /* 0x00000004ff067424 */ /* 0x004fe400078e00ff */
[----:B------:R-:W-:Y:S01]  /*3220*/  IMAD.SHL.U32 R9, R10, 0x20, RZ ;  /* 0x000000200a097824 */ /* 0x000fe200078e00ff */
[----:B------:R-:W-:Y:S02]  /*3230*/  MOV R5, UR4 ;  /* 0x0000000400057c02 */ /* 0x000fe40008000f00 */
[-C--:B------:R-:W-:Y:S01]  /*3240*/  SHF.L.U32 R8, R8, R10.reuse, RZ ;  /* 0x0000000a08087219 */ /* 0x080fe200000006ff */
[----:B------:R2:W-:Y:S01]  /*3250*/  SYNCS.ARRIVE.TRANS64.RED RZ, [UR4], R6 ;  /* 0x00000006ffff79a7 */ /* 0x0005e20008000404 */
[----:B------:R-:W-:Y:S01]  /*3260*/  SHF.L.U32 R7, R0, R10, RZ ;  /* 0x0000000a00077219 */ /* 0x000fe200000006ff */
[----:B------:R2:W-:Y:S04]  /*3270*/  STS [UR6+0x130], R9 ;  /* 0x00013009ff007988 */ /* 0x0005e80008000806 */
[----:B------:R2:W-:Y:S04]  /*3280*/  STAS [R4.64], R10 ;  /* 0x0000000a04007dbd */ /* 0x0005e8000c0008ff */
[----:B------:R2:W-:Y:S04]  /*3290*/  ATOMS.OR RZ, [UR5+0x14], R8 ;  /* 0x00001408ffff798c */ /* 0x0005e8000b000005 */
[----:B------:R2:W-:Y:S04]  /*32a0*/  ATOMS.OR RZ, [UR5+0x18], R7 ;  /* 0x00001807ffff798c */ /* 0x0005e8000b000005 */
[----:B------:R2:W-:Y:S02]  /*32b0*/  ATOMS.XOR RZ, [UR5+0x10], R0 ;  /* 0x00001000ffff798c */ /* 0x0005e4000b800005 */
.L_x_57:
[----:B-1----:R-:W-:Y:S05]  /*32c0*/  BSYNC B0 ;  /* 0x0000000000007941 */ /* 0x002fea0003800000 */
.L_x_56:
[----:B------:R-:W-:Y:S05]  /*32d0*/  BRA.U UP1, `(.L_x_62) ;  /* 0x00000001016c7547 */ /* 0x000fea000b800000 */
[----:B------:R-:W-:-:S03]  /*32e0*/  UMOV UR4, 0xffffffff ;  /* 0xffffffff00047882 */ /* 0x000fc60000000000 */
[----:B------:R-:W-:Y:S05]  /*32f0*/  BRA.DIV UR4, `(.L_x_63) ;  /* 0x0000005e04a87947 */ /* 0x000fea000b800000 */
[----:B------:R-:W-:-:S13]  /*3300*/  ELECT P6, URZ, PT ;  /* 0x0000000000ff782f */ /* 0x000fda00038c0000 */
.L_x_163:
[----:B------:R-:W-:Y:S05]  /*3310*/  @!P6 BRA `(.L_x_62) ;  /* 0x00000000005ce947 */ /* 0x000fea0003800000 */
[----:B--2---:R-:W2:Y:S02]  /*3320*/  LDS R4, [UR5+0x10] ;  /* 0x00001005ff047984 */ /* 0x004ea40008000800 */
[----:B--2---:R-:W-:-:S04]  /*3330*/  SHF.L.U32 R4, R4, 0x1f, RZ ;  /* 0x0000001f04047819 */ /* 0x004fc800000006ff */
[----:B------:R-:W2:Y:S02]  /*3340*/  SYNCS.PHASECHK.TRANS64.TRYWAIT P0, [UR5+0x8], R4 ;  /* 0x00000804ff0075a7 */ /* 0x000ea40008001105 */
[----:B--2---:R-:W-:Y:S05]  /*3350*/  @P0 BRA `(.L_x_64) ;  /* 0x0000000000080947 */ /* 0x004fea0003800000 */
[----:B------:R-:W2:Y:S02]  /*3360*/  SYNCS.PHASECHK.TRANS64.TRYWAIT P0, [UR5+0x8], R4 ;  /* 0x00000804ff0075a7 */ /* 0x000ea40008001105 */
[----:B--2---:R-:W-:Y:S05]  /*3370*/  @!P0 BRA `(.L_x_65) ;  /* 0x0000005c00a88947 */ /* 0x004fea0003800000 */
.L_x_64:
[----:B------:R-:W3:Y:S01]  /*3380*/  LDS R6, [UR6+0x130] ;  /* 0x00013006ff067984 */ /* 0x000ee20008000800 */
[----:B--2---:R-:W-:Y:S02]  /*3390*/  HFMA2 R0, -RZ, RZ, 0, 5.9604644775390625e-08 ;  /* 0x00000001ff007431 */ /* 0x004fe400000001ff */
[----:B------:R-:W-:Y:S01]  /*33a0*/  IMAD.MOV.U32 R4, RZ, RZ, 0xffff ;  /* 0x0000ffffff047424 */ /* 0x000fe200078e00ff */
[----:B------:R-:W-:Y:S01]  /*33b0*/  UPRMT UR4, UR49, 0x654, UR7 ;  /* 0x0000065431047896 */ /* 0x000fe20008000007 */
[----:B---3--:R-:W-:-:S03]  /*33c0*/  IMAD.SHL.U32 R5, R6, 0x20, RZ ;  /* 0x0000002006057824 */ /* 0x008fc600078e00ff */
[-C--:B------:R-:W-:Y:S02]  /*33d0*/  SHF.L.U32 R4, R4, R6.reuse, RZ ;  /* 0x0000000604047219 */ /* 0x080fe400000006ff */
[----:B------:R-:W-:Y:S01]  /*33e0*/  SHF.L.U32 R6, R0, R6, RZ ;  /* 0x0000000600067219 */ /* 0x000fe200000006ff */
[----:B------:R3:W-:Y:S04]  /*33f0*/  STS [UR6+0x130], R5 ;  /* 0x00013005ff007988 */ /* 0x0007e80008000806 */
[----:B------:R3:W-:Y:S04]  /*3400*/  ATOMS.OR RZ, [UR5+0x14], R4 ;  /* 0x00001404ffff798c */ /* 0x0007e8000b000005 */
[----:B------:R3:W-:Y:S01]  /*3410*/  ATOMS.OR RZ, [UR5+0x18], R6 ;  /* 0x00001806ffff798c */ /* 0x0007e2000b000005 */
[----:B------:R-:W-:Y:S03]  /*3420*/  SYNCS.ARRIVE.TRANS64.RED.A1T0 RZ, [UR4], RZ ;  /* 0x000000ffffff79a7 */ /* 0x000fe60008100404 */
[----:B------:R3:W-:Y:S01]  /*3430*/  ATOMS.XOR RZ, [UR5+0x10], R0 ;  /* 0x00001000ffff798c */ /* 0x0007e2000b800005 */
[----:B------:R-:W-:Y:S05]  /*3440*/  BRA `(.L_x_62) ;  /* 0x0000000000107947 */ /* 0x000fea0003800000 */
.L_x_55:
[----:B------:R-:W-:Y:S02]  /*3450*/  MOV R0, 0xffffffff ;  /* 0xffffffff00007802 */ /* 0x000fe40000000f00 */
[----:B------:R-:W-:-:S03]  /*3460*/  MOV R4, 0x3490 ;  /* 0x0000349000047802 */ /* 0x000fc60000000f00 */
[----:B------:R2:W-:Y:S04]  /*3470*/  STS [UR6+0x130], R0 ;  /* 0x00013000ff007988 */ /* 0x0005e80008000806 */
[----:B-12--5:R-:W-:Y:S05]  /*3480*/  CALL.REL.NOINC `($__internal_1_$__cuda_sm10x_tcgen05_guardrail_trap_phase_invalid_during_alloc) ;  /* 0x00000064007c7944 */ /* 0x026fea0003c00000 */
.L_x_62:
[----:B------:R-:W-:Y:S05]  /*3490*/  WARPSYNC.ALL ;  /* 0x0000000000007948 */ /* 0x000fea0003800000 */
[----:B------:R-:W4:Y:S01]  /*34a0*/  S2UR UR4, SR_CgaCtaId ;  /* 0x00000000000479c3 */ /* 0x000f220000008800 */
[----:B------:R-:W-:Y:S01]  /*34b0*/  UMOV UR26, 0x400 ;  /* 0x00000400001a7882 */ /* 0x000fe20000000000 */
[----:B------:R-:W-:-:S06]  /*34c0*/  NOP ;  /* 0x0000000000007918 */ /* 0x000fcc0000000000 */
[----:B------:R-:W-:Y:S06]  /*34d0*/  BAR.ARV 0x6, 0xa0 ;  /* 0x0182800000007b1d */ /* 0x000fec0000002000 */
[----:B------:R-:W1:Y:S01]  /*34e0*/  LDCU UR6, c[0x0][0x38c] ;  /* 0x00007180ff0677ac */ /* 0x000e620008000800 */
[----:B------:R-:W-:Y:S01]  /*34f0*/  LOP3.LUT R3, R3, 0xffff, RZ, 0xc0, !PT ;  /* 0x0000ffff03037812 */ /* 0x000fe200078ec0ff */
[----:B--2---:R-:W-:Y:S01]  /*3500*/  IMAD.MOV.U32 R9, RZ, RZ, 0x1 ;  /* 0x00000001ff097424 */ /* 0x004fe200078e00ff */
[----:B------:R-:W-:Y:S01]  /*3510*/  LOP3.LUT R2, R2, 0xffff, RZ, 0xc0, !PT ;  /* 0x0000ffff02027812 */ /* 0x000fe200078ec0ff */
[----:B------:R-:W-:Y:S01]  /*3520*/  IMAD.MOV.U32 R8, RZ, RZ, RZ ;  /* 0x000000ffff087224 */ /* 0x000fe200078e00ff */
[----:B------:R-:W-:Y:S01]  /*3530*/  R2UR UR28, R3 ;  /* 0x00000000031c72ca */ /* 0x000fe200000e0000 */
[----:B------:R-:W-:Y:S01]  /*3540*/  UMOV UR32, URZ ;  /* 0x000000ff00207c82 */ /* 0x000fe20008000000 */
[----:B------:R-:W-:-:S02]  /*3550*/  R2UR UR42, R2 ;  /* 0x00000000022a72ca */ /* 0x000fc400000e0000 */
[----:B------:R-:W-:Y:S01]  /*3560*/  CS2R R2, SRZ ;  /* 0x0000000000027805 */ /* 0x000fe2000001ff00 */
[----:B------:R-:W-:Y:S01]  /*3570*/  UMOV UR23, URZ ;  /* 0x000000ff00177c82 */ /* 0x000fe20008000000 */
[----:B----4-:R-:W-:Y:S01]  /*3580*/  ULEA UR26, UR4, UR26, 0x18 ;  /* 0x0000001a041a7291 */ /* 0x010fe2000f8ec0ff */
[----:B------:R-:W-:Y:S01]  /*3590*/  UMOV UR22, URZ ;  /* 0x000000ff00167c82 */ /* 0x000fe20008000000 */
[----:B------:R-:W-:Y:S02]  /*35a0*/  UISETP.NE.AND UP3, UPT, UR48, URZ, UPT ;  /* 0x000000ff3000728c */ /* 0x000fe4000bf65270 */
[----:B------:R-:W-:Y:S02]  /*35b0*/  UIADD3 UR4, UPT, UPT, UR26, 0x4300, URZ ;  /* 0x000043001a047890 */ /* 0x000fe4000fffe0ff */
[----:B------:R-:W-:-:S03]  /*35c0*/  UIADD3 UR5, UPT, UPT, UR26, 0xa300, URZ ;  /* 0x0000a3001a057890 */ /* 0x000fc6000fffe0ff */
[----:B---3--:R-:W2:Y:S01]  /*35d0*/  LDS R0, [UR26+0x130] ;  /* 0x0001301aff007984 */ /* 0x008ea20008000800 */
[----:B-1----:R-:W-:Y:S02]  /*35e0*/  UIADD3 UR6, UPT, UPT, UR6, 0x3f, URZ ;  /* 0x0000003f06067890 */ /* 0x002fe4000fffe0ff */
[----:B------:R-:W-:Y:S02]  /*35f0*/  USHF.R.U32.HI UR30, URZ, 0x4, UR4 ;  /* 0x00000004ff1e7899 */ /* 0x000fe40008011604 */
[----:B------:R-:W-:Y:S02]  /*3600*/  USHF.R.S32.HI UR33, URZ, 0x1f, UR6 ;  /* 0x0000001fff217899 */ /* 0x000fe40008011406 */
[----:B------:R-:W-:Y:S02]  /*3610*/  USHF.R.U32.HI UR4, URZ, 0x4, UR5 ;  /* 0x00000004ff047899 */ /* 0x000fe40008011605 */
[----:B------:R-:W-:Y:S02]  /*3620*/  ULEA.HI UR33, UR33, UR6, URZ, 0x6 ;  /* 0x0000000621217291 */ /* 0x000fe4000f8f30ff */
[----:B------:R-:W-:-:S02]  /*3630*/  ULOP3.LUT UR4, UR4, 0x3fff, URZ, 0xc0, !UPT ;  /* 0x00003fff04047892 */ /* 0x000fc4000f8ec0ff */
[----:B------:R-:W-:Y:S01]  /*3640*/  USHF.R.S32.HI UR33, URZ, 0x6, UR33 ;  /* 0x00000006ff217899 */ /* 0x000fe20008011421 */
[----:B------:R-:W-:Y:S01]  /*3650*/  UMOV UR40, 0x0 ;  /* 0x0000000000287882 */ /* 0x000fe20000000000 */
[----:B------:R-:W-:Y:S02]  /*3660*/  UMOV UR41, 0x8208010 ;  /* 0x0820801000297882 */ /* 0x000fe40000000000 */
[----:B------:R-:W-:Y:S02]  /*3670*/  UISETP.LT.AND UP0, UPT, UR33, 0x1, UPT ;  /* 0x000000012100788c */ /* 0x000fe4000bf01270 */
[----:B------:R-:W-:Y:S02]  /*3680*/  ULOP3.LUT UR30, UR30, 0x3fff, URZ, 0xc0, !UPT ;  /* 0x00003fff1e1e7892 */ /* 0x000fe4000f8ec0ff */
[----:B------:R-:W-:Y:S02]  /*3690*/  ULOP3.LUT UR29, UR4, 0x10000, URZ, 0xfc, !UPT ;  /* 0x00010000041d7892 */ /* 0x000fe4000f8efcff */
[----:B------:R-:W-:Y:S01]  /*36a0*/  USEL UR43, UR33, 0x1, !UP0 ;  /* 0x00000001212b7887 */ /* 0x000fe2000c000000 */
[----:B------:R-:W-:Y:S01]  /*36b0*/  UMOV UR38, 0x0 ;  /* 0x0000000000267882 */ /* 0x000fe20000000000 */
[----:B------:R-:W-:Y:S01]  /*36c0*/  UMOV UR39, 0x8208010 ;  /* 0x0820801000277882 */ /* 0x000fe20000000000 */
[----:B------:R-:W-:Y:S01]  /*36d0*/  UMOV UR36, 0x0 ;  /* 0x0000000000247882 */ /* 0x000fe20000000000 */
[----:B------:R-:W-:Y:S01]  /*36e0*/  UMOV UR37, 0x8208010 ;  /* 0x0820801000257882 */ /* 0x000fe20000000000 */
[----:B------:R-:W-:Y:S01]  /*36f0*/  UMOV UR34, 0x0 ;  /* 0x0000000000227882 */ /* 0x000fe20000000000 */
[----:B------:R-:W-:Y:S01]  /*3700*/  UMOV UR35, 0x8208010 ;  /* 0x0820801000237882 */ /* 0x000fe20000000000 */
[----:B--2---:R-:W-:-:S15]  /*3710*/  R2UR UR44, R0 ;  /* 0x00000000002c72ca */ /* 0x004fde00000e0000 */
.L_x_73:
[C---:B------:R-:W-:Y:S02]  /*3720*/  LEA R0, R8.reuse, UR26, 0x3 ;  /* 0x0000001a08007c11 */ /* 0x040fe4000f8e18ff */
[----:B------:R-:W-:Y:S02]  /*3730*/  SHF.L.U32 R4, R3, 0x1f, RZ ;  /* 0x0000001f03047819 */ /* 0x000fe400000006ff */
[----:B------:R-:W-:Y:S02]  /*3740*/  LEA R5, R8, UR26, 0x4 ;  /* 0x0000001a08057c11 */ /* 0x000fe4000f8e20ff */
[----:B------:R-:W1:Y:S02]  /*3750*/  SYNCS.PHASECHK.TRANS64.TRYWAIT P0, [R0+URZ+0x80], R4 ;  /* 0x00008004000075a7 */ /* 0x000e6400080011ff */
[----:B-1-3--:R-:W-:Y:S05]  /*3760*/  @!P0 BRA `(.L_x_66) ;  /* 0x0000005800c48947 */ /* 0x00afea0003800000 */
.L_x_164:
[----:B-1----:R-:W1:Y:S01]  /*3770*/  LDS.128 R4, [R5+0x110] ;  /* 0x0001100005047984 */ /* 0x002e620000000c00 */
[----:B------:R-:W-:Y:S02]  /*3780*/  VIADD R0, R0, 0x90 ;  /* 0x0000009000007836 */ /* 0x000fe40000000000 */
[----:B------:R-:W-:Y:S01]  /*3790*/  VIADD R8, R8, 0x1 ;  /* 0x0000000108087836 */ /* 0x000fe20000000000 */
[----:B------:R-:W-:Y:S01]  /*37a0*/  @!PT LDS RZ, [RZ] ;  /* 0x00000000fffff984 */ /* 0x000fe20000000800 */
[----:B------:R-:W-:Y:S01]  /*37b0*/  @!PT LDS RZ, [RZ] ;  /* 0x00000000fffff984 */ /* 0x000fe20000000800 */
[----:B------:R-:W-:Y:S01]  /*37c0*/  @!PT LDS RZ, [RZ] ;  /* 0x00000000fffff984 */ /* 0x000fe20000000800 */
[----:B------:R-:W-:Y:S01]  /*37d0*/  @!PT LDS RZ, [RZ] ;  /* 0x00000000fffff984 */ /* 0x000fe20000000800 */
[----:B------:R2:W-:Y:S06]  /*37e0*/  MEMBAR.ALL.CTA ;  /* 0x0000000000007992 */ /* 0x0005ec0000008000 */
[----:B--2---:R-:W2:Y:S01]  /*37f0*/  FENCE.VIEW.ASYNC.S ;  /* 0x00000000000073c6 */ /* 0x004ea20000000000 */
[----:B------:R-:W-:-:S04]  /*3800*/  PRMT R0, RZ, 0x654, R0 ;  /* 0x00000654ff007816 */ /* 0x000fc80000000000 */
[----:B--2---:R2:W-:Y:S01]  /*3810*/  SYNCS.ARRIVE.TRANS64.RED.A1T0 RZ, [R0+URZ], RZ ;  /* 0x000000ff00ff79a7 */ /* 0x0045e200081004ff */
[----:B-1----:R-:W-:Y:S01]  /*3820*/  LOP3.LUT P1, RZ, R6, 0x1, RZ, 0xc0, !PT ;  /* 0x0000000106ff7812 */ /* 0x002fe2000782c0ff */
[----:B--2---:R-:W-:-:S12]  /*3830*/  BRA.U UP3, `(.L_x_67) ;  /* 0x0000000503087547 */ /* 0x004fd8000b800000 */
[----:B------:R-:W1:Y:S01]  /*3840*/  LDCU UR4, c[0x0][0x38c] ;  /* 0x00007180ff0477ac */ /* 0x000e620008000800 */
[----:B------:R-:W-:Y:S02]  /*3850*/  PLOP3.LUT P2, PT, PT, PT, PT, 0x80, 0x8 ;  /* 0x000000000008781c */ /* 0x000fe40003f4f070 */
[----:B------:R-:W-:Y:S01]  /*3860*/  SHF.L.U32 R4, R9, 0x1f, RZ ;  /* 0x0000001f09047819 */ /* 0x000fe200000006ff */
[----:B------:R-:W-:Y:S02]  /*3870*/  ULEA UR31, UR32, UR26, 0x3 ;  /* 0x0000001a201f7291 */ /* 0x000fe4000f8e18ff */
[----:B------:R-:W-:Y:S02]  /*3880*/  ULEA UR11, UR32, UR44, 0x6 ;  /* 0x0000002c200b7291 */ /* 0x000fe4000f8e30ff */
[----:B-1----:R-:W-:-:S06]  /*3890*/  UISETP.GE.AND UP0, UPT, UR4, 0x1, UPT ;  /* 0x000000010400788c */ /* 0x002fcc000bf06270 */
[----:B------:R-:W-:-:S05]  /*38a0*/  PLOP3.LUT P0, PT, PT, PT, UP0, 0x80, 0x8 ;  /* 0x000000000008781c */ /* 0x000fca0003f0f008 */
[----:B------:R-:W-:-:S08]  /*38b0*/  @UP0 ULEA UR4, UR23, UR26, 0x3 ;  /* 0x0000001a17040291 */ /* 0x000fd0000f8e18ff */
[----:B------:R-:W-:-:S04]  /*38c0*/  @P0 SHF.L.U32 R0, R2, 0x1f, RZ ;  /* 0x0000001f02000819 */ /* 0x000fc800000006ff */
[----:B------:R1:W2:Y:S01]  /*38d0*/  @P0 SYNCS.PHASECHK.TRANS64.TRYWAIT P2, [UR4], R0 ;  /* 0x00000000ff0005a7 */ /* 0x0002a20008041104 */
[----:B------:R-:W3:Y:S02]  /*38e0*/  SYNCS.PHASECHK.TRANS64.TRYWAIT P0, [UR31+0xc0], R4 ;  /* 0x0000c004ff0075a7 */ /* 0x000ee4000800111f */
[----:B-123--:R-:W-:Y:S05]  /*38f0*/  @!P0 BRA `(.L_x_68) ;  /* 0x0000005800748947 */ /* 0x00efea0003800000 */
.L_x_166:
[----:B------:R-:W-:Y:S01]  /*3900*/  UMOV UR27, UR22 ;  /* 0x00000016001b7c82 */ /* 0x000fe20008000000 */
[----:B------:R-:W-:Y:S05]  /*3910*/  BRA.U !UP0, `(.L_x_69) ;  /* 0x0000000108c07547 */ /* 0x000fea000b800000 */
[----:B------:R-:W-:Y:S02]  /*3920*/  UIADD3 UR27, UPT, UPT, UR43, UR22, URZ ;  /* 0x000000162b1b7290 */ /* 0x000fe4000fffe0ff */
[----:B------:R-:W-:Y:S01]  /*3930*/  UPLOP3.LUT UP2, UPT, UPT, UPT, UPT, 0x40, 0x4 ;  /* 0x000000000004789c */ /* 0x000fe20003f4e870 */
[----:B------:R-:W-:Y:S01]  /*3940*/  UMOV UR24, UR33 ;  /* 0x0000002100187c82 */ /* 0x000fe20008000000 */
[----:B------:R-:W-:-:S09]  /*3950*/  UMOV UR10, UR23 ;  /* 0x00000017000a7c82 */ /* 0x000fd20008000000 */
.L_x_72:
[----:B--2---:R-:W-:Y:S01]  /*3960*/  ULEA UR5, UR10, UR26, 0x3 ;  /* 0x0000001a0a057291 */ /* 0x004fe2000f8e18ff */
[----:B---3--:R-:W-:Y:S11]  /*3970*/  @P2 BRA `(.L_x_70) ;  /* 0x00000000000c2947 */ /* 0x008ff60003800000 */
[----:B-1----:R-:W-:Y:S04]  /*3980*/  SHF.L.U32 R4, R2, 0x1f, RZ ;  /* 0x0000001f02047819 */ /* 0x002fe800000006ff */
[----:B------:R-:W1:Y:S02]  /*3990*/  SYNCS.PHASECHK.TRANS64.TRYWAIT P0, [UR5], R4 ;  /* 0x00000004ff0075a7 */ /* 0x000e640008001105 */
[----:B-1----:R-:W-:Y:S05]  /*39a0*/  @!P0 BRA `(.L_x_71) ;  /* 0x0000005800608947 */ /* 0x002fea0003800000 */
.L_x_70:
[----:B------:R-:W-:Y:S01]  /*39b0*/  UISETP.NE.AND UP0, UPT, UR24, 0x1, UPT ;  /* 0x000000011800788c */ /* 0x000fe2000bf05270 */
[----:B------:R-:W-:Y:S01]  /*39c0*/  PLOP3.LUT P2, PT, PT, PT, PT, 0x80, 0x8 ;  /* 0x000000000008781c */ /* 0x000fe20003f4f070 */
[----:B------:R-:W-:Y:S02]  /*39d0*/  UIADD3 UR4, UPT, UPT, UR10, 0x1, URZ ;  /* 0x000000010a047890 */ /* 0x000fe4000fffe0ff */
[----:B------:R-:W-:Y:S02]  /*39e0*/  UIADD3 UR25, UPT, UPT, UR5, 0x18, URZ ;  /* 0x0000001805197890 */ /* 0x000fe4000fffe0ff */
[----:B------:R-:W-:Y:S01]  /*39f0*/  UISETP.NE.AND UP1, UPT, UR4, 0x3, UPT ;  /* 0x000000030400788c */ /* 0x000fe2000bf25270 */
[----:B------:R-:W-:Y:S01]  /*3a00*/  PLOP3.LUT P0, PT, PT, PT, UP0, 0x80, 0x8 ;  /* 0x000000000008781c */ /* 0x000fe20003f0f008 */
[----:B------:R-:W-:Y:S02]  /*3a10*/  UIADD3 UR22, UPT, UPT, UR22, 0x1, URZ ;  /* 0x0000000116167890 */ /* 0x000fe4000fffe0ff */
[----:B------:R-:W-:Y:S02]  /*3a20*/  USEL UR6, URZ, 0x1, UP1 ;  /* 0x00000001ff067887 */ /* 0x000fe40008800000 */
[----:B------:R-:W-:Y:S02]  /*3a30*/  USEL UR23, UR4, URZ, UP1 ;  /* 0x000000ff04177287 */ /* 0x000fe40008800000 */
[----:B------:R-:W-:Y:S02]  /*3a40*/  UIADD3 UR24, UPT, UPT, UR24, -0x1, URZ ;  /* 0xffffffff18187890 */ /* 0x000fe4000fffe0ff */
[----:B------:R-:W-:Y:S01]  /*3a50*/  @UP0 ULEA UR4, UR23, UR26, 0x3 ;  /* 0x0000001a17040291 */ /* 0x000fe2000f8e18ff */
[----:B------:R-:W-:Y:S01]  /*3a60*/  LOP3.LUT R2, R2, UR6, RZ, 0x3c, !PT ;  /* 0x0000000602027c12 */ /* 0x000fe2000f8e3cff */
[----:B------:R-:W-:Y:S02]  /*3a70*/  ULEA UR6, UR10, UR30, 0x9 ;  /* 0x0000001e0a067291 */ /* 0x000fe4000f8e48ff */
[----:B------:R-:W-:Y:S01]  /*3a80*/  UISETP.NE.AND UP0, UPT, UR22, UR27, UPT ;  /* 0x0000001b1600728c */ /* 0x000fe2000bf05270 */
[----:B-1----:R-:W-:Y:S01]  /*3a90*/  @P0 SHF.L.U32 R0, R2, 0x1f, RZ ;  /* 0x0000001f02000819 */ /* 0x002fe200000006ff */
[----:B------:R-:W-:Y:S02]  /*3aa0*/  UIADD3 UR20, UPT, UPT, UR6, 0x80, URZ ;  /* 0x0000008006147890 */ /* 0x000fe4000fffe0ff */
[----:B------:R-:W-:Y:S01]  /*3ab0*/  UIADD3 UR16, UPT, UPT, UR6, 0x100, URZ ;  /* 0x0000010006107890 */ /* 0x000fe2000fffe0ff */
[----:B------:R2:W3:Y:S01]  /*3ac0*/  @P0 SYNCS.PHASECHK.TRANS64.TRYWAIT P2, [UR4], R0 ;  /* 0x00000000ff0005a7 */ /* 0x0004e20008041104 */
[----:B------:R-:W-:Y:S02]  /*3ad0*/  ULEA UR4, UR10, UR29, 0x9 ;  /* 0x0000001d0a047291 */ /* 0x000fe4000f8e48ff */
[----:B------:R-:W-:Y:S02]  /*3ae0*/  UIADD3 UR12, UPT, UPT, UR6, 0x180, URZ ;  /* 0x00000180060c7890 */ /* 0x000fe4000fffe0ff */
[----:B------:R-:W-:Y:S02]  /*3af0*/  UIADD3 UR18, UPT, UPT, UR4, 0x2, URZ ;  /* 0x0000000204127890 */ /* 0x000fe4000fffe0ff */
[----:B------:R-:W-:Y:S02]  /*3b00*/  UIADD3 UR14, UPT, UPT, UR4, 0x4, URZ ;  /* 0x00000004040e7890 */ /* 0x000fe4000fffe0ff */
[----:B------:R-:W-:Y:S01]  /*3b10*/  UIADD3 UR8, UPT, UPT, UR4, 0x6, URZ ;  /* 0x0000000604087890 */ /* 0x000fe2000fffe0ff */
[----:B------:R-:W-:Y:S01]  /*3b20*/  UMOV UR7, 0x40004040 ;  /* 0x4000404000077882 */ /* 0x000fe20000000000 */
[----:B------:R-:W-:Y:S01]  /*3b30*/  UMOV UR5, 0x40004040 ;  /* 0x4000404000057882 */ /* 0x000fe20000000000 */
[----:B------:R-:W-:Y:S01]  /*3b40*/  UMOV UR21, 0x40004040 ;  /* 0x4000404000157882 */ /* 0x000fe20000000000 */
[----:B------:R2:W-:Y:S01]  /*3b50*/  UTCHMMA.2CTA gdesc[UR6], gdesc[UR4], tmem[UR11], tmem[UR40], idesc[UR41], UP2 ;  /* 0x00ff2804060075ea */ /* 0x0005e2000920000b */
[----:B------:R-:W-:Y:S01]  /*3b60*/  UPLOP3.LUT UP2, UPT, UPT, UPT, UPT, 0x80, 0x8 ;  /* 0x000000000008789c */ /* 0x000fe20003f4f070 */
[----:B------:R-:W-:Y:S01]  /*3b70*/  UMOV UR19, 0x40004040 ;  /* 0x4000404000137882 */ /* 0x000fe20000000000 */
[----:B------:R-:W-:Y:S01]  /*3b80*/  UMOV UR17, 0x40004040 ;  /* 0x4000404000117882 */ /* 0x000fe20000000000 */
[----:B------:R2:W-:Y:S01]  /*3b90*/  UTCHMMA.2CTA gdesc[UR20], gdesc[UR18], tmem[UR11], tmem[UR38], idesc[UR39], UPT ;  /* 0x00ff2612140075ea */ /* 0x0005e2000ba0000b */
[----:B------:R-:W-:Y:S01]  /*3ba0*/  UMOV UR15, 0x40004040 ;  /* 0x40004040000f7882 */ /* 0x000fe20000000000 */
[----:B------:R-:W-:Y:S01]  /*3bb0*/  UMOV UR13, 0x40004040 ;  /* 0x40004040000d7882 */ /* 0x000fe20000000000 */
[----:B------:R-:W-:Y:S01]  /*3bc0*/  UMOV UR9, 0x40004040 ;  /* 0x4000404000097882 */ /* 0x000fe20000000000 */
[----:B------:R2:W-:Y:S01]  /*3bd0*/  UTCHMMA.2CTA gdesc[UR16], gdesc[UR14], tmem[UR11], tmem[UR36], idesc[UR37], UPT ;  /* 0x00ff240e100075ea */ /* 0x0005e2000ba0000b */
[----:B------:R2:W-:Y:S01]  /*3be0*/  UTCHMMA.2CTA gdesc[UR12], gdesc[UR8], tmem[UR11], tmem[UR34], idesc[UR35], UPT ;  /* 0x00ff22080c0075ea */ /* 0x0005e2000ba0000b */
[----:B------:R2:W-:Y:S01]  /*3bf0*/  UTCBAR.2CTA.MULTICAST [UR25], URZ, UR28 ;  /* 0x000000ff190073e9 */ /* 0x0005e2000820081c */
[----:B------:R-:W-:Y:S01]  /*3c00*/  UMOV UR10, UR23 ;  /* 0x00000017000a7c82 */ /* 0x000fe20008000000 */
[----:B------:R-:W-:Y:S05]  /*3c10*/  BRA.U UP0, `(.L_x_72) ;  /* 0xfffffffd00507547 */ /* 0x000fea000b83ffff */
.L_x_69:
[----:B--2---:R-:W-:Y:S01]  /*3c20*/  UIADD3 UR4, UPT, UPT, UR31, 0xa0, URZ ;  /* 0x000000a01f047890 */ /* 0x004fe2000fffe0ff */
[----:B------:R-:W-:-:S08]  /*3c30*/  UMOV UR22, UR27 ;  /* 0x0000001b00167c82 */ /* 0x000fd00008000000 */
[----:B------:R2:W-:Y:S01]  /*3c40*/  UTCBAR.2CTA.MULTICAST [UR4], URZ, UR42 ;  /* 0x000000ff040073e9 */ /* 0x0005e2000820082a */
[----:B------:R-:W-:Y:S02]  /*3c50*/  NOP ;  /* 0x0000000000007918 */ /* 0x000fe40000000000 */
.L_x_67:
[----:B--2---:R-:W-:Y:S01]  /*3c60*/  UIADD3 UR4, UPT, UPT, UR32, 0x1, URZ ;  /* 0x0000000120047890 */ /* 0x004fe2000fffe0ff */
[----:B------:R-:W-:-:S03]  /*3c70*/  ISETP.NE.AND P0, PT, R8, 0x2, PT ;  /* 0x000000020800780c */ /* 0x000fc60003f05270 */
[----:B------:R-:W-:Y:S01]  /*3c80*/  UISETP.NE.AND UP0, UPT, UR4, 0x4, UPT ;  /* 0x000000040400788c */ /* 0x000fe2000bf05270 */
[----:B-1----:R-:W-:Y:S02]  /*3c90*/  SEL R0, RZ, 0x1, P0 ;  /* 0x00000001ff007807 */ /* 0x002fe40000000000 */
[----:B------:R-:W-:Y:S01]  /*3ca0*/  SEL R8, R8, RZ, P0 ;  /* 0x000000ff08087207 */ /* 0x000fe20000000000 */
[----:B------:R-:W-:Y:S01]  /*3cb0*/  USEL UR5, URZ, 0x1, UP0 ;  /* 0x00000001ff057887 */ /* 0x000fe20008000000 */
[----:B------:R-:W-:Y:S01]  /*3cc0*/  LOP3.LUT R3, R3, R0, RZ, 0x3c, !PT ;  /* 0x0000000003037212 */ /* 0x000fe200078e3cff */
[----:B------:R-:W-:-:S04]  /*3cd0*/  USEL UR32, UR4, URZ, UP0 ;  /* 0x000000ff04207287 */ /* 0x000fc80008000000 */
[----:B------:R-:W-:Y:S01]  /*3ce0*/  LOP3.LUT R9, R9, UR5, RZ, 0x3c, !PT ;  /* 0x0000000509097c12 */ /* 0x000fe2000f8e3cff */
[----:B------:R-:W-:Y:S07]  /*3cf0*/  @P1 BRA `(.L_x_73) ;  /* 0xfffffff800881947 */ /* 0x000fee000383ffff */
[----:B------:R-:W1:Y:S01]  /*3d00*/  S2UR UR8, SR_CgaCtaId ;  /* 0x00000000000879c3 */ /* 0x000e620000008800 */
[----:B------:R-:W-:Y:S01]  /*3d10*/  ELECT P0, URZ, PT ;  /* 0x0000000000ff782f */ /* 0x000fe20003800000 */
[----:B------:R-:W-:Y:S01]  /*3d20*/  HFMA2 R0, -RZ, RZ, 0, 5.9604644775390625e-08 ;  /* 0x00000001ff007431 */ /* 0x000fe200000001ff */
[----:B------:R-:W-:-:S05]  /*3d30*/  UMOV UR4, 0x40 ;  /* 0x0000004000047882 */ /* 0x000fca0000000000 */
[----:B------:R-:W-:Y:S01]  /*3d40*/  UVIRTCOUNT.DEALLOC.SMPOOL 0x80 ;  /* 0x000000800000784c */ /* 0x000fe20000000000 */
[----:B------:R-:W-:Y:S02]  /*3d50*/  UISETP.NE.AND UP1, UPT, UR48, URZ, UPT ;  /* 0x000000ff3000728c */ /* 0x000fe4000bf25270 */
[----:B-1----:R-:W-:-:S09]  /*3d60*/  ULEA UR8, UR8, UR4, 0x18 ;  /* 0x0000000408087291 */ /* 0x002fd2000f8ec0ff */
[----:B------:R1:W-:Y:S01]  /*3d70*/  @P0 STS.U8 [UR8+0x1c], R0 ;  /* 0x00001c00ff000988 */ /* 0x0003e20008000008 */
[----:B------:R-:W-:Y:S05]  /*3d80*/  BRA.U UP1, `(.L_x_74) ;  /* 0x0000000101a07547 */ /* 0x000fea000b800000 */
[----:B------:R-:W-:Y:S01]  /*3d90*/  UIADD3 UR7, UPT, UPT, UR26, 0xc0, URZ ;  /* 0x000000c01a077890 */ /* 0x000fe2000fffe0ff */
[----:B------:R-:W-:-:S03]  /*3da0*/  SHF.L.U32 R2, R9, 0x1f, RZ ;  /* 0x0000001f09027819 */ /* 0x000fc600000006ff */
[----:B------:R-:W-:-:S09]  /*3db0*/  ULEA UR4, UR32, UR7, 0x3 ;  /* 0x0000000720047291 */ /* 0x000fd2000f8e18ff */
[----:B------:R-:W2:Y:S02]  /*3dc0*/  SYNCS.PHASECHK.TRANS64.TRYWAIT P0, [UR4], R2 ;  /* 0x00000002ff0075a7 */ /* 0x000ea40008001104 */
[----:B--2---:R-:W-:Y:S05]  /*3dd0*/  @!P0 BRA `(.L_x_75) ;  /* 0x00000054006c8947 */ /* 0x004fea0003800000 */
.L_x_169:
[----:B------:R-:W-:-:S04]  /*3de0*/  UIADD3 UR4, UPT, UPT, UR32, 0x1, URZ ;  /* 0x0000000120047890 */ /* 0x000fc8000fffe0ff */
[----:B------:R-:W-:-:S04]  /*3df0*/  UISETP.NE.AND UP0, UPT, UR4, 0x4, UPT ;  /* 0x000000040400788c */ /* 0x000fc8000bf05270 */
[----:B------:R-:W-:Y:S02]  /*3e00*/  USEL UR6, URZ, 0x1, UP0 ;  /* 0x00000001ff067887 */ /* 0x000fe40008000000 */
[----:B------:R-:W-:-:S04]  /*3e10*/  USEL UR4, UR4, URZ, UP0 ;  /* 0x000000ff04047287 */ /* 0x000fc80008000000 */
[----:B------:R-:W-:Y:S01]  /*3e20*/  ULEA UR5, UR4, UR7, 0x3 ;  /* 0x0000000704057291 */ /* 0x000fe2000f8e18ff */
[----:B-1----:R-:W-:-:S04]  /*3e30*/  LOP3.LUT R2, R9, UR6, RZ, 0x3c, !PT ;  /* 0x0000000609027c12 */ /* 0x002fc8000f8e3cff */
[----:B------:R-:W-:-:S04]  /*3e40*/  SHF.L.U32 R3, R2, 0x1f, RZ ;  /* 0x0000001f02037819 */ /* 0x000fc800000006ff */
[----:B------:R-:W1:Y:S02]  /*3e50*/  SYNCS.PHASECHK.TRANS64.TRYWAIT P0, [UR5], R3 ;  /* 0x00000003ff0075a7 */ /* 0x000e640008001105 */
[----:B-1----:R-:W-:Y:S05]  /*3e60*/  @!P0 BRA `(.L_x_76) ;  /* 0x0000005400608947 */ /* 0x002fea0003800000 */
.L_x_171:
        /* <DEDUP_REMOVED lines=9> */
.L_x_173:
[----:B------:R-:W-:-:S04]  /*3f00*/  UIADD3 UR4, UPT, UPT, UR4, 0x1, URZ ;  /* 0x0000000104047890 */ /* 0x000fc8000fffe0ff */
[----:B------:R-:W-:-:S04]  /*3f10*/  UISETP.NE.AND UP0, UPT, UR4, 0x4, UPT ;  /* 0x000000040400788c */ /* 0x000fc8000bf05270 */
[----:B------:R-:W-:Y:S02]  /*3f20*/  USEL UR5, URZ, 0x1, UP0 ;  /* 0x00000001ff057887 */ /* 0x000fe40008000000 */
[----:B------:R-:W-:-:S04]  /*3f30*/  USEL UR4, UR4, URZ, UP0 ;  /* 0x000000ff04047287 */ /* 0x000fc80008000000 */
[----:B------:R-:W-:Y:S01]  /*3f40*/  ULEA UR4, UR4, UR7, 0x3 ;  /* 0x0000000704047291 */ /* 0x000fe2000f8e18ff */
[----:B------:R-:W-:-:S04]  /*3f50*/  LOP3.LUT R2, R2, UR5, RZ, 0x3c, !PT ;  /* 0x0000000502027c12 */ /* 0x000fc8000f8e3cff */
[----:B------:R-:W-:Y:S01]  /*3f60*/  SHF.L.U32 R2, R2, 0x1f, RZ ;  /* 0x0000001f02027819 */ /* 0x000fe200000006ff */
[----:B-1----:R-:W-:-:S04]  /*3f70*/  IMAD.U32 R0, RZ, RZ, UR4 ;  /* 0x00000004ff007e24 */ /* 0x002fc8000f8e00ff */
[----:B------:R1:W2:Y:S03]  /*3f80*/  SYNCS.PHASECHK.TRANS64.TRYWAIT P0, [R0+URZ], R2 ;  /* 0x00000002000075a7 */ /* 0x0002a600080011ff */
[----:B--2---:R-:W-:Y:S05]  /*3f90*/  @!P0 NANOSLEEP.SYNCS 0x989680 ;  /* 0x009896800000895d */ /* 0x004fea0003900000 */
[----:B------:R-:W2:Y:S02]  /*3fa0*/  @!P0 SYNCS.PHASECHK.TRANS64 P0, [R0+URZ], R2 ;  /* 0x00000002000085a7 */ /* 0x000ea400080010ff */
[----:B--2---:R-:W-:Y:S05]  /*3fb0*/  @P0 BRA `(.L_x_78) ;  /* 0x0000000000200947 */ /* 0x004fea0003800000 */
.L_x_79:
[----:B--2---:R2:W4:Y:S02]  /*3fc0*/  SYNCS.PHASECHK.TRANS64.TRYWAIT P0, [R0+URZ], R2 ;  /* 0x00000002000075a7 */ /* 0x00452400080011ff */
[----:B----4-:R-:W-:Y:S05]  /*3fd0*/  @!P0 NANOSLEEP.SYNCS 0x989680 ;  /* 0x009896800000895d */ /* 0x010fea0003900000 */
[----:B------:R-:W4:Y:S02]  /*3fe0*/  @!P0 SYNCS.PHASECHK.TRANS64 P0, [R0+URZ], R2 ;  /* 0x00000002000085a7 */ /* 0x000f2400080010ff */
[----:B----4-:R-:W-:Y:S05]  /*3ff0*/  @!P0 BRA `(.L_x_79) ;  /* 0xfffffffc00f08947 */ /* 0x010fea000383ffff */
[----:B------:R-:W-:Y:S05]  /*4000*/  BRA `(.L_x_78) ;  /* 0x00000000000c7947 */ /* 0x000fea0003800000 */
.L_x_74:
[----:B------:R-:W-:-:S04]  /*4010*/  UIADD3 UR4, UPT, UPT, UR26, 0x100, URZ ;  /* 0x000001001a047890 */ /* 0x000fc8000fffe0ff */
[----:B------:R-:W-:-:S09]  /*4020*/  UPRMT UR4, UR49, 0x654, UR4 ;  /* 0x0000065431047896 */ /* 0x000fd20008000004 */
[----:B------:R-:W-:Y:S03]  /*4030*/  SYNCS.ARRIVE.TRANS64.RED.A1T0 RZ, [UR4], RZ ;  /* 0x000000ffffff79a7 */ /* 0x000fe60008100404 */
.L_x_78:
[----:B-12---:R-:W-:Y:S01]  /*4040*/  SHF.L.U32 R2, RZ, 0x1f, RZ ;  /* 0x0000001fff027819 */ /* 0x006fe200000006ff */
[----:B------:R-:W-:Y:S01]  /*4050*/  UIADD3 UR4, UPT, UPT, UR26, 0x100, URZ ;  /* 0x000001001a047890 */ /* 0x000fe2000fffe0ff */
[----:B------:R-:W-:Y:S02]  /*4060*/  PLOP3.LUT P0, PT, PT, PT, UP1, 0x80, 0x8 ;  /* 0x000000000008781c */ /* 0x000fe40003f0f018 */
[----:B------:R-:W1:Y:S02]  /*4070*/  SYNCS.PHASECHK.TRANS64.TRYWAIT P1, [UR26+0x100], R2 ;  /* 0x00010002ff0075a7 */ /* 0x000e64000802111a */
[----:B-1----:R-:W-:Y:S09]  /*4080*/  @!P1 BRA `(.L_x_80) ;  /* 0x0000005400089947 */ /* 0x002ff20003800000 */
.L_x_175:
[----:B------:R-:W-:Y:S01]  /*4090*/  @!UP1 UPRMT UR4, UR49, 0x654, UR4 ;  /* 0x0000065431049896 */ /* 0x000fe20008000004 */
[----:B------:R-:W-:Y:S01]  /*40a0*/  UMOV UR5, 0xffff ;  /* 0x0000ffff00057882 */ /* 0x000fe20000000000 */
[----:B------:R-:W-:-:S07]  /*40b0*/  UMOV UR6, 0x1 ;  /* 0x0000000100067882 */ /* 0x000fce0000000000 */
[----:B------:R-:W-:Y:S01]  /*40c0*/  @!P0 SYNCS.ARRIVE.TRANS64.RED.A1T0 RZ, [UR4], RZ ;  /* 0x000000ffffff89a7 */ /* 0x000fe20008100404 */
[----:B------:R-:W-:Y:S01]  /*40d0*/  NOP ;  /* 0x0000000000007918 */ /* 0x000fe20000000000 */
[----:B-1----:R-:W1:Y:S01]  /*40e0*/  LDS R0, [UR8+0x14] ;  /* 0x00001408ff007984 */ /* 0x002e620008000800 */
[----:B------:R-:W-:-:S04]  /*40f0*/  ULOP3.LUT UR4, UR44, 0xffff, URZ, 0xc0, !UPT ;  /* 0x0000ffff2c047892 */ /* 0x000fc8000f8ec0ff */
[----:B------:R-:W-:-:S04]  /*4100*/  USHF.R.U32.HI UR4, URZ, 0x5, UR4 ;  /* 0x00000005ff047899 */ /* 0x000fc80008011604 */
[----:B------:R-:W-:Y:S02]  /*4110*/  USHF.L.U32 UR5, UR5, UR4, URZ ;  /* 0x0000000405057299 */ /* 0x000fe400080006ff */
[----:B------:R-:W-:-:S04]  /*4120*/  USHF.L.U32 UR4, UR6, UR4, URZ ;  /* 0x0000000406047299 */ /* 0x000fc800080006ff */
[----:B-1----:R-:W-:-:S04]  /*4130*/  LOP3.LUT R0, R0, UR5, RZ, 0xc0, !PT ;  /* 0x0000000500007c12 */ /* 0x002fc8000f8ec0ff */
[----:B------:R-:W-:-:S13]  /*4140*/  ISETP.NE.AND P0, PT, R0, UR5, PT ;  /* 0x0000000500007c0c */ /* 0x000fda000bf05270 */
[----:B------:R-:W-:Y:S05]  /*4150*/  @P0 BRA `(.L_x_81) ;  /* 0x0000000000580947 */ /* 0x000fea0003800000 */
[----:B------:R-:W1:Y:S02]  /*4160*/  LDS R0, [UR8+0x18] ;  /* 0x00001808ff007984 */ /* 0x000e640008000800 */
[----:B-1----:R-:W-:-:S04]  /*4170*/  LOP3.LUT R0, R0, UR4, RZ, 0xc0, !PT ;  /* 0x0000000400007c12 */ /* 0x002fc8000f8ec0ff */
[----:B------:R-:W-:-:S13]  /*4180*/  ISETP.NE.AND P0, PT, R0, UR4, PT ;  /* 0x0000000400007c0c */ /* 0x000fda000bf05270 */
[----:B------:R-:W-:Y:S05]  /*4190*/  @P0 BRA `(.L_x_82) ;  /* 0x00000000003c0947 */ /* 0x000fea0003800000 */
[----:B------:R-:W1:Y:S01]  /*41a0*/  S2R R2, SR_LANEID ;  /* 0x0000000000027919 */ /* 0x000e620000000000 */
[----:B------:R-:W-:-:S06]  /*41b0*/  ULOP3.LUT UR5, URZ, UR5, URZ, 0x33, !UPT ;  /* 0x00000005ff057292 */ /* 0x000fcc000f8e33ff */
[----:B------:R-:W-:-:S04]  /*41c0*/  IMAD.U32 R0, RZ, RZ, UR5 ;  /* 0x00000005ff007e24 */ /* 0x000fc8000f8e00ff */
[----:B------:R2:W4:Y:S02]  /*41d0*/  REDUX UR7, R0 ;  /* 0x00000000000773c4 */ /* 0x0005240000000000 */
[----:B------:R1:W-:Y:S01]  /*41e0*/  UTCATOMSWS.AND URZ, UR5 ;  /* 0x0000000500ff79e3 */ /* 0x0003e20008000000 */
[----:B--2---:R-:W-:Y:S01]  /*41f0*/  LOP3.LUT R0, RZ, UR4, RZ, 0x33, !PT ;  /* 0x00000004ff007c12 */ /* 0x004fe2000f8e33ff */
[----:B------:R-:W-:Y:S02]  /*4200*/  VOTEU.ANY UR4, UPT, PT ;  /* 0x0000000000047886 */ /* 0x000fe400038e0100 */
[----:B------:R-:W-:Y:S02]  /*4210*/  UFLO.U32 UR4, UR4 ;  /* 0x00000004000472bd */ /* 0x000fe400080e0000 */
[----:B------:R-:W2:Y:S04]  /*4220*/  REDUX UR6, R0 ;  /* 0x00000000000673c4 */ /* 0x000ea80000000000 */
[----:B-1----:R-:W-:-:S02]  /*4230*/  ISETP.EQ.U32.AND P0, PT, R2, UR4, PT ;  /* 0x0000000402007c0c */ /* 0x002fc4000bf02070 */
[----:B----4-:R-:W-:-:S11]  /*4240*/  MOV R2, UR7 ;  /* 0x0000000700027c02 */ /* 0x010fd60008000f00 */
[----:B------:R1:W-:Y:S01]  /*4250*/  @P0 ATOMS.AND RZ, [UR8+0x14], R2 ;  /* 0x00001402ffff098c */ /* 0x0003e2000a800008 */
[----:B--2---:R-:W-:-:S05]  /*4260*/  IMAD.U32 R0, RZ, RZ, UR6 ;  /* 0x00000006ff007e24 */ /* 0x004fca000f8e00ff */
[----:B------:R1:W-:Y:S01]  /*4270*/  @P0 ATOMS.AND RZ, [UR8+0x18], R0 ;  /* 0x00001800ffff098c */ /* 0x0003e2000a800008 */
[----:B------:R-:W-:Y:S05]  /*4280*/  BRA `(.L_x_83) ;  /* 0x0000000000147947 */ /* 0x000fea0003800000 */
.L_x_82:
[----:B------:R-:W-:Y:S02]  /*4290*/  MOV R2, 0x42b0 ;  /* 0x000042b000027802 */ /* 0x000fe40000000f00 */
[----:B---3-5:R-:W-:Y:S05]  /*42a0*/  CALL.REL.NOINC `($__internal_0_$__cuda_sm10x_tcgen05_guardrail_trap_col_being_dealloced_not_returned_by_alloc) ;  /* 0x0000005400e87944 */ /* 0x028fea0003c00000 */
[----:B------:R-:W-:Y:S05]  /*42b0*/  BRA `(.L_x_83) ;  /* 0x0000000000087947 */ /* 0x000fea0003800000 */
.L_x_81:
[----:B------:R-:W-:Y:S02]  /*42c0*/  MOV R2, 0x42e0 ;  /* 0x000042e000027802 */ /* 0x000fe40000000f00 */
[----:B---3-5:R-:W-:Y:S05]  /*42d0*/  CALL.REL.NOINC `($__internal_2_$__cuda_sm10x_tcgen05_guardrail_trap_unallocated_columns_being_dealloced) ;  /* 0x0000005400f47944 */ /* 0x028fea0003c00000 */
.L_x_83:
[----:B------:R-:W-:Y:S01]  /*42e0*/  NOP ;  /* 0x0000000000007918 */ /* 0x000fe20000000000 */
[----:B------:R-:W-:Y:S05]  /*42f0*/  EXIT ;  /* 0x000000000000794d */ /* 0x000fea0003800000 */
.L_x_54:
[----:B------:R-:W-:-:S09]  /*4300*/  UISETP.NE.OR UP0, UPT, UR18, 0x3, !UP4 ;  /* 0x000000031200788c */ /* 0x000fd2000e705670 */
[----:B------:R-:W-:Y:S05]  /*4310*/  BRA.U UP0, `(.L_x_84) ;  /* 0x0000001100e87547 */ /* 0x000fea000b800000 */
[----:B------:R-:W2:Y:S01]  /*4320*/  LDCU.64 UR4, c[0x0][0x888] ;  /* 0x00011100ff0477ac */ /* 0x000ea20008000a00 */
[----:B------:R-:W3:Y:S01]  /*4330*/  LDC.64 R12, c[0x0][0x348] ;  /* 0x0000d200ff0c7b82 */ /* 0x000ee20000000a00 */
[----:B------:R-:W-:Y:S02]  /*4340*/  HFMA2 R9, -RZ, RZ, 0, 0 ;  /* 0x00000000ff097431 */ /* 0x000fe400000001ff */
[----:B------:R-:W-:Y:S01]  /*4350*/  IMAD.MOV.U32 R11, RZ, RZ, 0x1 ;  /* 0x00000001ff0b7424 */ /* 0x000fe200078e00ff */
[----:B------:R-:W4:Y:S01]  /*4360*/  LDCU UR46, c[0x0][0x370] ;  /* 0x00006e00ff2e77ac */ /* 0x000f220008000800 */
[----:B------:R-:W-:Y:S01]  /*4370*/  IMAD.MOV.U32 R10, RZ, RZ, RZ ;  /* 0x000000ffff0a7224 */ /* 0x000fe200078e00ff */
[----:B------:R-:W-:Y:S01]  /*4380*/  MOV R3, 0x1000 ;  /* 0x0000100000037802 */ /* 0x000fe20000000f00 */
[----:B------:R-:W4:Y:S01]  /*4390*/  LDCU.128 UR48, c[0x0][0xb10] ;  /* 0x00016200ff3077ac */ /* 0x000f220008000c00 */
[----:B------:R-:W1:Y:S01]  /*43a0*/  LDCU UR37, c[0x0][0x374] ;  /* 0x00006e80ff2577ac */ /* 0x000e620008000800 */
[----:B------:R-:W1:Y:S01]  /*43b0*/  LDCU.64 UR38, c[0x0][0x890] ;  /* 0x00011200ff2677ac */ /* 0x000e620008000a00 */
[----:B--2---:R-:W-:Y:S01]  /*43c0*/  UISETP.NE.U32.AND UP0, UPT, UR4, URZ, UPT ;  /* 0x000000ff0400728c */ /* 0x004fe2000bf05070 */
[----:B------:R-:W2:Y:S01]  /*43d0*/  LDCU UR15, c[0x0][0xb0c] ;  /* 0x00016180ff0f77ac */ /* 0x000ea20008000800 */
[----:B------:R-:W3:Y:S01]  /*43e0*/  LDCU UR56, c[0x0][0xb20] ;  /* 0x00016400ff3877ac */ /* 0x000ee20008000800 */
[----:B------:R-:W3:Y:S01]  /*43f0*/  LDCU UR4, c[0x0][0xb30] ;  /* 0x00016600ff0477ac */ /* 0x000ee20008000800 */
[----:B------:R-:W-:Y:S01]  /*4400*/  UMOV UR21, 0x400 ;  /* 0x0000040000157882 */ /* 0x000fe20000000000 */
[----:B----4-:R-:W-:-:S02]  /*4410*/  UIMAD.WIDE.U32 UR6, UR46, UR48, URZ ;  /* 0x000000302e0672a5 */ /* 0x010fc4000f8e00ff */
[----:B-1----:R-:W-:Y:S02]  /*4420*/  UIMAD.WIDE.U32 UR8, UR37, UR51, URZ ;  /* 0x00000033250872a5 */ /* 0x002fe4000f8e00ff */
[----:B------:R-:W-:Y:S02]  /*4430*/  ULEA UR21, UR47, UR21, 0x18 ;  /* 0x000000152f157291 */ /* 0x000fe4000f8ec0ff */
[----:B------:R-:W-:Y:S02]  /*4440*/  UISETP.NE.AND.EX UP6, UPT, UR5, URZ, UPT, UP0 ;  /* 0x000000ff0500728c */ /* 0x000fe4000bfc5300 */
[----:B------:R-:W-:Y:S02]  /*4450*/  UISETP.NE.AND UP0, UPT, UR45, 0x1, UPT ;  /* 0x000000012d00788c */ /* 0x000fe4000bf05270 */
[----:B------:R-:W-:Y:S02]  /*4460*/  UISETP.NE.U32.AND UP0, UPT, UR38, URZ, UPT ;  /* 0x000000ff2600728c */ /* 0x000fe4000bf05070 */
[----:B------:R-:W-:Y:S01]  /*4470*/  UIADD3 UR52, UPT, UPT, UR21, 0x48, URZ ;  /* 0x0000004815347890 */ /* 0x000fe2000fffe0ff */
[----:B------:R-:W-:Y:S01]  /*4480*/  UMOV UR6, UR7 ;  /* 0x0000000700067c82 */ /* 0x000fe20008000000 */
[----:B------:R-:W-:Y:S01]  /*4490*/  UMOV UR53, UR9 ;  /* 0x0000000900357c82 */ /* 0x000fe20008000000 */
[----:B------:R-:W-:-:S02]  /*44a0*/  UISETP.GE.AND UP2, UPT, UR45, 0x1, UPT ;  /* 0x000000012d00788c */ /* 0x000fc4000bf46270 */
[----:B------:R-:W-:Y:S02]  /*44b0*/  UISETP.NE.AND.EX UP5, UPT, UR39, URZ, UPT, UP0 ;  /* 0x000000ff2700728c */ /* 0x000fe4000bfa5300 */
[----:B------:R-:W-:Y:S01]  /*44c0*/  UPLOP3.LUT UP3, UPT, UPT, UPT, UPT, 0x40, 0x4 ;  /* 0x000000000004789c */ /* 0x000fe20003f6e870 */
[----:B------:R-:W1:Y:S01]  /*44d0*/  LDCU.64 UR22, c[0x0][0xb28] ;  /* 0x00016500ff1677ac */ /* 0x000e620008000a00 */
[----:B--2---:R-:W-:Y:S02]  /*44e0*/  UISETP.NE.AND UP2, UPT, UR15, 0x1, UPT ;  /* 0x000000010f00788c */ /* 0x004fe4000bf45270 */
[----:B------:R-:W-:Y:S02]  /*44f0*/  UIADD3 UR41, UPT, UPT, UR21, 0x30, URZ ;  /* 0x0000003015297890 */ /* 0x000fe4000fffe0ff */
[----:B------:R-:W-:Y:S02]  /*4500*/  UIADD3 UR33, UPT, UPT, UR21, 0x38, URZ ;  /* 0x0000003815217890 */ /* 0x000fe4000fffe0ff */
[----:B------:R-:W-:-:S02]  /*4510*/  UIADD3 UR25, UPT, UPT, UR21, 0x40, URZ ;  /* 0x0000004015197890 */ /* 0x000fc4000fffe0ff */
[----:B------:R-:W-:Y:S02]  /*4520*/  UPRMT UR52, UR47, 0x654, UR52 ;  /* 0x000006542f347896 */ /* 0x000fe40008000034 */
[----:B------:R-:W-:Y:S02]  /*4530*/  USHF.R.U32.HI UR54, URZ, UR49, UR6 ;  /* 0x00000031ff367299 */ /* 0x000fe40008011606 */
[----:B---3--:R-:W-:Y:S02]  /*4540*/  USHF.R.U32.HI UR53, URZ, UR56, UR53 ;  /* 0x00000038ff357299 */ /* 0x008fe40008011635 */
[----:B------:R-:W-:Y:S02]  /*4550*/  UISETP.NE.AND UP0, UPT, UR50, 0x1, UPT ;  /* 0x000000013200788c */ /* 0x000fe4000bf05270 */
[----:B------:R-:W-:-:S11]  /*4560*/  UISETP.NE.AND UP4, UPT, UR4, 0x1, UPT ;  /* 0x000000010400788c */ /* 0x000fd6000bf85270 */
.L_x_95:
[C---:B------:R-:W-:Y:S02]  /*4570*/  LEA R8, R10.reuse, UR21, 0x3 ;  /* 0x000000150a087c11 */ /* 0x040fe4000f8e18ff */
[----:B------:R-:W-:Y:S02]  /*4580*/  SHF.L.U32 R0, R9, 0x1f, RZ ;  /* 0x0000001f09007819 */ /* 0x000fe400000006ff */
[----:B------:R-:W-:Y:S02]  /*4590*/  LEA R4, R10, UR21, 0x4 ;  /* 0x000000150a047c11 */ /* 0x000fe4000f8e20ff */
[----:B--2---:R-:W2:Y:S02]  /*45a0*/  SYNCS.PHASECHK.TRANS64.TRYWAIT P0, [R8+URZ+0x80], R0 ;  /* 0x00008000080075a7 */ /* 0x004ea400080011ff */
[----:B--2---:R-:W-:Y:S05]  /*45b0*/  @!P0 BRA `(.L_x_85) ;  /* 0x0000004c00d48947 */ /* 0x004fea0003800000 */
.L_x_176:
[----:B------:R-:W3:Y:S01]  /*45c0*/  LDS.128 R4, [R4+0x110] ;  /* 0x0001100004047984 */ /* 0x000ee20000000c00 */
[----:B------:R-:W-:Y:S01]  /*45d0*/  UISETP.GE.AND UP0, UPT, UR45, 0x1, UPT ;  /* 0x000000012d00788c */ /* 0x000fe2000bf06270 */
[----:B------:R-:W-:Y:S01]  /*45e0*/  @!PT LDS RZ, [RZ] ;  /* 0x00000000fffff984 */ /* 0x000fe20000000800 */
[----:B------:R-:W-:Y:S01]  /*45f0*/  @!PT LDS RZ, [RZ] ;  /* 0x00000000fffff984 */ /* 0x000fe20000000800 */
[----:B------:R-:W-:Y:S01]  /*4600*/  @!PT LDS RZ, [RZ] ;  /* 0x00000000fffff984 */ /* 0x000fe20000000800 */
[----:B------:R-:W-:Y:S01]  /*4610*/  @!PT LDS RZ, [RZ] ;  /* 0x00000000fffff984 */ /* 0x000fe20000000800 */
[----:B------:R4:W-:Y:S06]  /*4620*/  MEMBAR.ALL.CTA ;  /* 0x0000000000007992 */ /* 0x0009ec0000008000 */
[----:B----4-:R-:W4:Y:S01]  /*4630*/  FENCE.VIEW.ASYNC.S ;  /* 0x00000000000073c6 */ /* 0x010f220000000000 */
[----:B---3--:R-:W-:Y:S11]  /*4640*/  LOP3.LUT P0, RZ, R6, 0x1, RZ, 0xc0, !PT ;  /* 0x0000000106ff7812 */ /* 0x008ff6000780c0ff */
[----:B------:R-:W-:Y:S02]  /*4650*/  @!UPT UIADD3 URZ, UPT, UPT, URZ, URZ, URZ ;  /* 0x000000fffffff290 */ /* 0x000fe4000fffe0ff */
[----:B----4-:R-:W-:Y:S01]  /*4660*/  VOTEU.ANY UP2, P0 ;  /* 0x0000000000ff7886 */ /* 0x010fe20000040100 */
[----:B------:R-:W-:Y:S11]  /*4670*/  PLOP3.LUT P0, PT, PT, PT, UP2, 0x80, 0x8 ;  /* 0x000000000008781c */ /* 0x000ff60003f0f028 */
[----:B------:R-:W-:Y:S02]  /*4680*/  @!UPT UIADD3 URZ, UPT, UPT, URZ, URZ, URZ ;  /* 0x000000fffffff290 */ /* 0x000fe4000fffe0ff */
[----:B--2---:R-:W-:Y:S02]  /*4690*/  @P0 SHF.R.U32.HI R0, RZ, 0x10, R5 ;  /* 0x00000010ff000819 */ /* 0x004fe40000011605 */
[----:B------:R-:W-:Y:S02]  /*46a0*/  @P0 MOV R2, R4 ;  /* 0x0000000400020202 */ /* 0x000fe40000000f00 */
[----:B------:R-:W-:Y:S01]  /*46b0*/  @P0 R2UR UR4, R0 ;  /* 0x00000000000402ca */ /* 0x000fe200000e0000 */
[----:B------:R-:W-:Y:S01]  /*46c0*/  VIADD R0, R8, 0x90 ;  /* 0x0000009008007836 */ /* 0x000fe20000000000 */
[----:B------:R-:W-:Y:S02]  /*46d0*/  @P0 LOP3.LUT R4, R5, 0xffff, RZ, 0xc0, !PT ;  /* 0x0000ffff05040812 */ /* 0x000fe400078ec0ff */
[----:B------:R-:W-:Y:S02]  /*46e0*/  @P0 R2UR UR6, R2 ;  /* 0x00000000020602ca */ /* 0x000fe400000e0000 */
[----:B------:R-:W-:Y:S02]  /*46f0*/  PRMT R0, RZ, 0x654, R0 ;  /* 0x00000654ff007816 */ /* 0x000fe40000000000 */
[----:B------:R-:W-:Y:S02]  /*4700*/  @P0 R2UR UR5, R4 ;  /* 0x00000000040502ca */ /* 0x000fe400000e0000 */
[----:B------:R2:W-:Y:S03]  /*4710*/  SYNCS.ARRIVE.TRANS64.RED.A1T0 RZ, [R0+URZ], RZ ;  /* 0x000000ff00ff79a7 */ /* 0x0005e600081004ff */
[----:B------:R-:W-:Y:S04]  /*4720*/  @UP2 UMOV UR29, UR4 ;  /* 0x00000004001d2c82 */ /* 0x000fe80008000000 */
[----:B------:R-:W-:Y:S04]  /*4730*/  @UP2 UMOV UR14, UR6 ;  /* 0x00000006000e2c82 */ /* 0x000fe80008000000 */
[----:B------:R-:W-:Y:S01]  /*4740*/  @UP2 UMOV UR13, UR5 ;  /* 0x00000005000d2c82 */ /* 0x000fe20008000000 */
[----:B------:R-:W-:Y:S05]  /*4750*/  BRA.U !UP0, `(.L_x_86) ;  /* 0x0000000108c07547 */ /* 0x000fea000b800000 */
[----:B------:R-:W-:Y:S02]  /*4760*/  UIMAD.WIDE.U32 UR16, UR13, UR51, URZ ;  /* 0x000000330d1072a5 */ /* 0x000fe4000f8e00ff */
[----:B------:R-:W-:Y:S02]  /*4770*/  UP2UR UR20, UPR, URZ, 0x4 ;  /* 0x00000004ff147883 */ /* 0x000fe40008000000 */
[----:B------:R-:W-:Y:S02]  /*4780*/  UISETP.NE.AND UP2, UPT, UR50, 0x1, UPT ;  /* 0x000000013200788c */ /* 0x000fe4000bf45270 */
[----:B------:R-:W-:Y:S02]  /*4790*/  UIMAD.WIDE.U32 UR18, UR14, UR48, URZ ;  /* 0x000000300e1272a5 */ /* 0x000fe4000f8e00ff */
[----:B------:R-:W-:Y:S02]  /*47a0*/  USEL UR4, UR37, UR53, !UP2 ;  /* 0x0000003525047287 */ /* 0x000fe4000d000000 */
[----:B------:R-:W-:Y:S02]  /*47b0*/  UISETP.NE.AND UP0, UPT, UR15, 0x1, UPT ;  /* 0x000000010f00788c */ /* 0x000fe4000bf05270 */
[----:B------:R-:W-:Y:S02]  /*47c0*/  UP2UR UR24, UPR, URZ, 0x2 ;  /* 0x00000002ff187883 */ /* 0x000fe40008000000 */
[----:B------:R-:W-:Y:S02]  /*47d0*/  UISETP.NE.AND UP1, UPT, UR45, 0x1, UPT ;  /* 0x000000012d00788c */ /* 0x000fe4000bf25270 */
[----:B-1----:R-:W-:Y:S02]  /*47e0*/  UIMAD.WIDE.U32 UR8, UR4, UR22, URZ ;  /* 0x00000016040872a5 */ /* 0x002fe4000f8e00ff */
[----:B------:R-:W-:Y:S01]  /*47f0*/  USEL UR7, UR46, UR54, !UP0 ;  /* 0x000000362e077287 */ /* 0x000fe2000c000000 */
[----:B------:R-:W-:Y:S02]  /*4800*/  UMOV UR5, UR17 ;  /* 0x0000001100057c82 */ /* 0x000fe40008000000 */
[----:B------:R-:W-:Y:S02]  /*4810*/  USHF.R.U32.HI UR6, URZ, UR56, UR5 ;  /* 0x00000038ff067299 */ /* 0x000fe40008011605 */
[----:B------:R-:W-:Y:S02]  /*4820*/  UIMAD.WIDE.U32 UR10, UR7, UR22, URZ ;  /* 0x00000016070a72a5 */ /* 0x000fe4000f8e00ff */
[----:B------:R-:W-:Y:S02]  /*4830*/  USEL UR6, UR13, UR6, !UP2 ;  /* 0x000000060d067287 */ /* 0x000fe4000d000000 */
[----:B------:R-:W-:Y:S01]  /*4840*/  UISETP.NE.AND UP2, UPT, UR20, URZ, UPT ;  /* 0x000000ff1400728c */ /* 0x000fe2000bf45270 */
[----:B------:R-:W-:Y:S02]  /*4850*/  UMOV UR5, UR19 ;  /* 0x0000001300057c82 */ /* 0x000fe40008000000 */
[----:B------:R-:W-:Y:S03]  /*4860*/  USHF.R.U32.HI UR12, URZ, UR49, UR5 ;  /* 0x00000031ff0c7299 */ /* 0x000fe60008011605 */
[----:B------:R-:W-:Y:S02]  /*4870*/  UMOV UR5, UR9 ;  /* 0x0000000900057c82 */ /* 0x000fe40008000000 */
[----:B------:R-:W-:Y:S03]  /*4880*/  @UP1 USHF.R.U32.HI UR4, URZ, UR23, UR5 ;  /* 0x00000017ff041299 */ /* 0x000fe60008011605 */
[----:B------:R-:W-:Y:S01]  /*4890*/  UMOV UR5, UR11 ;  /* 0x0000000b00057c82 */ /* 0x000fe20008000000 */
[----:B------:R-:W-:Y:S02]  /*48a0*/  UIMAD UR4, UR45, UR4, URZ ;  /* 0x000000042d0472a4 */ /* 0x000fe4000f8e02ff */
[----:B------:R-:W-:Y:S02]  /*48b0*/  @UP1 USHF.R.U32.HI UR7, URZ, UR23, UR5 ;  /* 0x00000017ff071299 */ /* 0x000fe40008011605 */
[----:B------:R-:W-:Y:S02]  /*48c0*/  USEL UR5, UR14, UR12, !UP0 ;  /* 0x0000000c0e057287 */ /* 0x000fe4000c000000 */
[----:B------:R-:W-:Y:S02]  /*48d0*/  UIMAD.WIDE.U32 UR10, UR6, UR22, URZ ;  /* 0x00000016060a72a5 */ /* 0x000fe4000f8e00ff */
[----:B------:R-:W-:Y:S02]  /*48e0*/  UIMAD UR8, UR45, UR7, URZ ;  /* 0x000000072d0872a4 */ /* 0x000fe4000f8e02ff */
[----:B------:R-:W-:Y:S03]  /*48f0*/  UISETP.GE.AND UP0, UPT, UR6, UR4, UPT ;  /* 0x000000040600728c */ /* 0x000fe6000bf06270 */
[----:B------:R-:W-:Y:S01]  /*4900*/  UMOV UR4, UR11 ;  /* 0x0000000b00047c82 */ /* 0x000fe20008000000 */
[----:B------:R-:W-:Y:S02]  /*4910*/  UISETP.GE.OR UP0, UPT, UR5, UR8, UP0 ;  /* 0x000000080500728c */ /* 0x000fe40008706670 */
[----:B------:R-:W-:Y:S02]  /*4920*/  USHF.R.U32.HI UR4, URZ, UR23, UR4 ;  /* 0x00000017ff047299 */ /* 0x000fe40008011604 */
[----:B------:R-:W-:Y:S02]  /*4930*/  UIMAD.WIDE.U32 UR8, UR5, UR22, URZ ;  /* 0x00000016050872a5 */ /* 0x000fe4000f8e00ff */
[----:B------:R-:W-:Y:S04]  /*4940*/  USEL UR10, UR6, UR4, !UP1 ;  /* 0x00000004060a7287 */ /* 0x000fe8000c800000 */
[----:B------:R-:W-:Y:S01]  /*4950*/  UIADD3 UR11, UPT, UPT, -UR10, URZ, URZ ;  /* 0x000000ff0a0b7290 */ /* 0x000fe2000fffe1ff */
[----:B------:R-:W-:Y:S02]  /*4960*/  @!UP0 UMOV UR4, UR9 ;  /* 0x0000000900048c82 */ /* 0x000fe40008000000 */
[----:B------:R-:W-:Y:S02]  /*4970*/  @!UP0 USHF.R.U32.HI UR4, URZ, UR23, UR4 ;  /* 0x00000017ff048299 */ /* 0x000fe40008011604 */
[----:B------:R-:W-:Y:S02]  /*4980*/  UIMAD UR8, UR45, UR11, UR6 ;  /* 0x0000000b2d0872a4 */ /* 0x000fe4000f8e0206 */
[----:B------:R-:W-:Y:S02]  /*4990*/  @!UP0 USEL UR4, UR5, UR4, !UP1 ;  /* 0x0000000405048287 */ /* 0x000fe4000c800000 */
[----:B------:R-:W-:Y:S02]  /*49a0*/  UISETP.NE.AND UP1, UPT, UR24, URZ, UPT ;  /* 0x000000ff1800728c */ /* 0x000fe4000bf25270 */
[----:B------:R-:W-:Y:S02]  /*49b0*/  @!UP0 UIMAD UR7, UR7, UR8, UR4 ;  /* 0x00000008070782a4 */ /* 0x000fe4000f8e0204 */
[----:B------:R-:W-:Y:S02]  /*49c0*/  @!UP0 UIADD3 UR9, UPT, UPT, UR10, -UR4, URZ ;  /* 0x800000040a098290 */ /* 0x000fe4000fffe0ff */
[----:B------:R-:W-:Y:S02]  /*49d0*/  UIADD3 UR8, UPT, UPT, -UR6, URZ, URZ ;  /* 0x000000ff06087290 */ /* 0x000fe4000fffe1ff */
[----:B------:R-:W-:Y:S02]  /*49e0*/  UIADD3 UR4, UPT, UPT, -UR5, URZ, URZ ;  /* 0x000000ff05047290 */ /* 0x000fe4000fffe1ff */
[----:B------:R-:W-:Y:S03]  /*49f0*/  @!UP0 UIMAD UR6, UR9, UR45, UR5 ;  /* 0x0000002d090682a4 */ /* 0x000fe6000f8e0205 */
[----:B------:R-:W-:Y:S01]  /*4a00*/  @!UP0 UMOV UR5, UR7 ;  /* 0x0000000700058c82 */ /* 0x000fe20008000000 */
[----:B------:R-:W-:Y:S02]  /*4a10*/  UIMAD UR7, UR15, UR4, UR14 ;  /* 0x000000040f0772a4 */ /* 0x000fe4000f8e020e */
[----:B------:R-:W-:Y:S02]  /*4a20*/  UIMAD UR4, UR50, UR8, UR13 ;  /* 0x00000008320472a4 */ /* 0x000fe4000f8e020d */
[----:B------:R-:W-:Y:S02]  /*4a30*/  UIMAD UR14, UR5, UR15, UR7 ;  /* 0x0000000f050e72a4 */ /* 0x000fe4000f8e0207 */
[----:B------:R-:W-:Y:S11]  /*4a40*/  UIMAD UR13, UR6, UR50, UR4 ;  /* 0x00000032060d72a4 */ /* 0x000ff6000f8e0204 */
[----:B------:R-:W-:Y:S01]  /*4a50*/  @!UPT UIADD3 URZ, UPT, UPT, URZ, URZ, URZ ;  /* 0x000000fffffff290 */ /* 0x000fe2000fffe0ff */
.L_x_86:
[----:B------:R-:W3:Y:S01]  /*4a60*/  @!UP4 LDCU.128 UR8, c[0x0][0xb10] ;  /* 0x00016200ff08c7ac */ /* 0x000ee20008000c00 */
[----:B------:R-:W-:Y:S02]  /*4a70*/  ISETP.NE.U32.AND P0, PT, RZ, UR38, PT ;  /* 0x00000026ff007c0c */ /* 0x000fe4000bf05070 */
[----:B------:R-:W-:Y:S02]  /*4a80*/  SHF.L.U32 R4, R11, 0x1f, RZ ;  /* 0x0000001f0b047819 */ /* 0x000fe400000006ff */
[----:B------:R-:W-:Y:S01]  /*4a90*/  ISETP.NE.AND.EX P0, PT, RZ, UR39, PT, P0 ;  /* 0x00000027ff007c0c */ /* 0x000fe2000bf05300 */
[----:B------:R-:W4:Y:S01]  /*4aa0*/  @!UP4 LDCU UR5, c[0x0][0xb0c] ;  /* 0x00016180ff05c7ac */ /* 0x000f220008000800 */
[----:B------:R-:W-:Y:S02]  /*4ab0*/  USHF.L.U32 UR42, UR30, 0x7, URZ ;  /* 0x000000071e2a7899 */ /* 0x000fe400080006ff */
[----:B------:R-:W-:Y:S02]  /*4ac0*/  USHF.L.U32 UR43, UR31, 0x6, URZ ;  /* 0x000000061f2b7899 */ /* 0x000fe400080006ff */
[----:B---3--:R-:W-:Y:S07]  /*4ad0*/  UIMAD.WIDE.U32 UR6, UR14, UR8, URZ ;  /* 0x000000080e0672a5 */ /* 0x008fee000f8e00ff */
[----:B------:R-:W-:Y:S01]  /*4ae0*/  @!UP4 UMOV UR4, UR7 ;  /* 0x000000070004cc82 */ /* 0x000fe20008000000 */
[----:B----4-:R-:W-:Y:S02]  /*4af0*/  @!UP4 UISETP.NE.AND UP0, UPT, UR5, 0x1, UPT ;  /* 0x000000010500c88c */ /* 0x010fe4000bf05270 */
[----:B------:R-:W-:Y:S02]  /*4b00*/  @!UP4 USHF.R.U32.HI UR4, URZ, UR9, UR4 ;  /* 0x00000009ff04c299 */ /* 0x000fe40008011604 */
[----:B------:R-:W-:Y:S02]  /*4b10*/  UIMAD.WIDE.U32 UR6, UR13, UR11, URZ ;  /* 0x0000000b0d0672a5 */ /* 0x000fe4000f8e00ff */
[----:B------:R-:W-:Y:S02]  /*4b20*/  @!UP4 USEL UR8, UR14, UR4, !UP0 ;  /* 0x000000040e08c287 */ /* 0x000fe4000c000000 */
[----:B------:R-:W-:Y:S03]  /*4b30*/  @!UP4 UISETP.NE.AND UP0, UPT, UR10, 0x1, UPT ;  /* 0x000000010a00c88c */ /* 0x000fe6000bf05270 */
[----:B------:R-:W-:Y:S02]  /*4b40*/  @!UP4 UMOV UR6, UR7 ;  /* 0x000000070006cc82 */ /* 0x000fe40008000000 */
[----:B------:R-:W3:Y:S02]  /*4b50*/  @!UP4 LDCU UR4, c[0x0][0xb20] ;  /* 0x00016400ff04c7ac */ /* 0x000ee40008000800 */
[----:B---3--:R-:W-:Y:S04]  /*4b60*/  @!UP4 USHF.R.U32.HI UR6, URZ, UR4, UR6 ;  /* 0x00000004ff06c299 */ /* 0x008fe80008011606 */
[----:B------:R-:W-:Y:S04]  /*4b70*/  @!UP4 USEL UR6, UR13, UR6, !UP0 ;  /* 0x000000060d06c287 */ /* 0x000fe8000c000000 */
[----:B------:R-:W-:Y:S02]  /*4b80*/  @!UP4 UIADD3 UR4, UPT, UPT, -UR8, UR6, URZ ;  /* 0x000000060804c290 */ /* 0x000fe4000fffe1ff */
[----:B------:R-:W-:Y:S02]  /*4b90*/  @!UP4 UIADD3 UR6, UPT, UPT, UR8, -UR6, URZ ;  /* 0x800000060806c290 */ /* 0x000fe4000fffe0ff */
[----:B------:R-:W-:Y:S02]  /*4ba0*/  @!UP4 UIMAD UR14, UR4, UR5, UR14 ;  /* 0x00000005040ec2a4 */ /* 0x000fe4000f8e020e */
[----:B------:R-:W-:Y:S01]  /*4bb0*/  @!UP4 UIMAD UR13, UR6, UR10, UR13 ;  /* 0x0000000a060dc2a4 */ /* 0x000fe2000f8e020d */
[----:B------:R-:W-:Y:S11]  /*4bc0*/  BRA.U UP3, `(.L_x_87) ;  /* 0x0000000103107547 */ /* 0x000ff6000b800000 */
[----:B------:R-:W-:Y:S04]  /*4bd0*/  MOV R2, UR55 ;  /* 0x0000003700027c02 */ /* 0x000fe80008000f00 */
[----:B------:R-:W-:Y:S04]  /*4be0*/  SHF.L.U32 R2, R2, 0x1f, RZ ;  /* 0x0000001f02027819 */ /* 0x000fe800000006ff */
[----:B------:R-:W3:Y:S02]  /*4bf0*/  SYNCS.PHASECHK.TRANS64.TRYWAIT P1, [UR21+0x78], R2 ;  /* 0x00007802ff0075a7 */ /* 0x000ee40008021115 */
[----:B---3--:R-:W-:Y:S05]  /*4c00*/  @!P1 BRA `(.L_x_88) ;  /* 0x0000004800549947 */ /* 0x008fea0003800000 */
.L_x_87:
[----:B------:R-:W-:Y:S05]  /*4c10*/  BRA.U !UP5, `(.L_x_89) ;  /* 0x000000010d387547 */ /* 0x000fea000b800000 */
[----:B------:R-:W-:Y:S01]  /*4c20*/  UPLOP3.LUT UP1, UPT, UPT, UPT, UP6, 0x80, 0x8 ;  /* 0x000000000008789c */ /* 0x000fe20003f2f060 */
[----:B--2---:R-:W-:Y:S01]  /*4c30*/  HFMA2 R0, -RZ, RZ, 0, 5.9604644775390625e-08 ;  /* 0x00000001ff007431 */ /* 0x004fe200000001ff */
[----:B------:R-:W2:Y:S01]  /*4c40*/  LDCU.64 UR8, c[0x0][0x358] ;  /* 0x00006b00ff0877ac */ /* 0x000ea20008000a00 */
[----:B------:R-:W-:Y:S03]  /*4c50*/  IMAD.MOV.U32 R46, RZ, RZ, 0x1 ;  /* 0x00000001ff2e7424 */ /* 0x000fe600078e00ff */
[----:B------:R-:W-:Y:S05]  /*4c60*/  PLOP3.LUT P1, PT, PT, PT, UP1, 0x80, 0x8 ;  /* 0x000000000008781c */ /* 0x000fea0003f2f018 */
[----:B------:R-:W3:Y:S01]  /*4c70*/  @UP1 LDCU.64 UR4, c[0x0][0x888] ;  /* 0x00011100ff0417ac */ /* 0x000ee20008000a00 */
[----:B------:R-:W-:Y:S07]  /*4c80*/  @UP1 UIMAD UR6, UR36, UR38, URZ ;  /* 0x00000026240612a4 */ /* 0x000fee000f8e02ff */
[----:B------:R-:W-:Y:S01]  /*4c90*/  @!P1 PRMT R46, R0, 0x7610, R46 ;  /* 0x00007610002e9816 */ /* 0x000fe2000000002e */
[----:B---3--:R-:W-:Y:S06]  /*4ca0*/  @UP1 UIMAD.WIDE UR4, UR6, 0x4, UR4 ;  /* 0x00000004060418a5 */ /* 0x008fec000f8e0204 */
[----:B------:R-:W-:Y:S01]  /*4cb0*/  IMAD.U32 R6, RZ, RZ, UR4 ;  /* 0x00000004ff067e24 */ /* 0x000fe2000f8e00ff */
[----:B------:R-:W-:Y:S04]  /*4cc0*/  MOV R7, UR5 ;  /* 0x0000000500077c02 */ /* 0x000fe80008000f00 */
[----:B------:R-:W3:Y:S01]  /*4cd0*/  @!UP1 LDCU UR4, c[0x0][0x880] ;  /* 0x00011000ff0497ac */ /* 0x000ee20008000800 */
[----:B--2--5:R4:W5:Y:S02]  /*4ce0*/  @P1 LDG.E R27, desc[UR8][R6.64] ;  /* 0x00000008061b1981 */ /* 0x024964000c1e1900 */
[----:B---34-:R-:W-:Y:S07]  /*4cf0*/  @!P1 IMAD.U32 R27, RZ, RZ, UR4 ;  /* 0x00000004ff1b9e24 */ /* 0x018fee000f8e00ff */
.L_x_89:
[----:B-----5:R-:W-:Y:S01]  /*4d00*/  @!P0 FSETP.EQ.AND P2, PT, R27, RZ, PT ;  /* 0x000000ff1b00820b */ /* 0x020fe20003f42000 */
[----:B------:R-:W-:Y:S01]  /*4d10*/  @!UPT UIADD3 URZ, UPT, UPT, URZ, URZ, URZ ;  /* 0x000000fffffff290 */ /* 0x000fe2000fffe0ff */
[----:B------:R-:W-:Y:S11]  /*4d20*/  @!P0 BRA `(.L_x_90) ;  /* 0x0000000000148947 */ /* 0x000ff60003800000 */
[----:B------:R-:W-:Y:S02]  /*4d30*/  LOP3.LUT P0, RZ, R46, 0xff, RZ, 0xc0, !PT ;  /* 0x000000ff2eff7812 */ /* 0x000fe4000780c0ff */
[----:B------:R-:W-:Y:S04]  /*4d40*/  PLOP3.LUT P2, PT, PT, PT, UP1, 0x80, 0x8 ;  /* 0x000000000008781c */ /* 0x000fe80003f4f018 */
[----:B------:R-:W-:Y:S07]  /*4d50*/  PLOP3.LUT P2, PT, P2, PT, PT, 0x8, 0x80 ;  /* 0x000000000080781c */ /* 0x000fee000174e170 */
[----:B------:R-:W-:Y:S11]  /*4d60*/  @P0 FSETP.EQ.AND P2, PT, R27, RZ, PT ;  /* 0x000000ff1b00020b */ /* 0x000ff60003f42000 */
[----:B------:R-:W-:Y:S02]  /*4d70*/  @!UPT UIADD3 URZ, UPT, UPT, URZ, URZ, URZ ;  /* 0x000000fffffff290 */ /* 0x000fe4000fffe0ff */
.L_x_90:
[----:B------:R-:W3:Y:S01]  /*4d80*/  SYNCS.PHASECHK.TRANS64.TRYWAIT P0, [UR21+0x50], R4 ;  /* 0x00005004ff0075a7 */ /* 0x000ee20008001115 */
[----:B------:R-:W-:Y:S04]  /*4d90*/  ELECT P1, URZ, PT ;  /* 0x0000000000ff782f */ /* 0x000fe80003820000 */
[----:B------:R-:W-:Y:S01]  /*4da0*/  PLOP3.LUT P1, PT, P2, P1, PT, 0xf2, 0x2f ;  /* 0x00000000002f781c */ /* 0x000fe20001723e72 */
[----:B------:R-:W-:Y:S01]  /*4db0*/  @!UPT UIADD3 URZ, UPT, UPT, URZ, URZ, URZ ;  /* 0x000000fffffff290 */ /* 0x000fe2000fffe0ff */
[----:B---3--:R-:W-:Y:S11]  /*4dc0*/  @!P0 BRA `(.L_x_91) ;  /* 0x0000004400fc8947 */ /* 0x008ff60003800000 */
.L_x_179:
[----:B--2---:R-:W-:Y:S01]  /*4dd0*/  @!P1 IADD3 R2, P0, PT, R12, 0x580, RZ ;  /* 0x000005800c029810 */ /* 0x004fe20007f1e0ff */
[----:B------:R-:W-:Y:S01]  /*4de0*/  VOTEU.ALL UP0, P1 ;  /* 0x0000000000ff7886 */ /* 0x000fe20000800000 */
[----:B------:R-:W-:Y:S01]  /*4df0*/  UMOV UR6, 0x0 ;  /* 0x0000000000067882 */ /* 0x000fe20000000000 */
[----:B------:R-:W-:Y:S01]  /*4e00*/  UMOV UR7, 0x10000000 ;  /* 0x1000000000077882 */ /* 0x000fe20000000000 */
[----:B------:R-:W-:Y:S01]  /*4e10*/  @!P1 R2UR UR5, R2 ;  /* 0x00000000020592ca */ /* 0x000fe200000e0000 */
[----:B------:R-:W-:Y:S01]  /*4e20*/  @!P1 IMAD.X R0, RZ, RZ, R13, P0 ;  /* 0x000000ffff009224 */ /* 0x000fe200000e060d */
[----:B------:R-:W-:Y:S02]  /*4e30*/  @!UP0 UIADD3 UR40, UPT, UPT, UR21, 0x200, URZ ;  /* 0x0000020015288890 */ /* 0x000fe4000fffe0ff */
[----:B------:R-:W-:Y:S02]  /*4e40*/  @!UP0 UIADD3 UR10, UPT, UPT, UR42, 0x40, URZ ;  /* 0x000000402a0a8890 */ /* 0x000fe4000fffe0ff */
[----:B------:R-:W-:Y:S01]  /*4e50*/  @!P1 R2UR UR4, R0 ;  /* 0x00000000000492ca */ /* 0x000fe200000e0000 */
[----:B------:R-:W-:Y:S01]  /*4e60*/  @!UP0 UIADD3 UR8, UPT, UPT, UR21, 0xa00, URZ ;  /* 0x00000a0015088890 */ /* 0x000fe2000fffe0ff */
[----:B------:R-:W-:Y:S01]  /*4e70*/  @!P1 IMAD.MOV.U32 R0, RZ, RZ, 0x1000 ;  /* 0x00001000ff009424 */ /* 0x000fe200078e00ff */
[----:B------:R-:W-:Y:S01]  /*4e80*/  VOTEU.ALL UP0, P1 ;  /* 0x0000000000ff7886 */ /* 0x000fe20000800000 */
[----:B------:R-:W-:Y:S01]  /*4e90*/  UMOV UR44, UR36 ;  /* 0x00000024002c7c82 */ /* 0x000fe20008000000 */
[----:B------:R-:W-:Y:S01]  /*4ea0*/  UMOV UR9, UR41 ;  /* 0x0000002900097c82 */ /* 0x000fe20008000000 */
[----:B------:R-:W-:Y:S01]  /*4eb0*/  UMOV UR11, UR43 ;  /* 0x0000002b000b7c82 */ /* 0x000fe20008000000 */
[----:B------:R-:W-:Y:S01]  /*4ec0*/  IMAD.U32 R6, RZ, RZ, UR5 ;  /* 0x00000005ff067e24 */ /* 0x000fe2000f8e00ff */
[----:B------:R-:W-:Y:S05]  /*4ed0*/  UMOV UR12, UR36 ;  /* 0x00000024000c7c82 */ /* 0x000fea0008000000 */
[----:B------:R-:W-:Y:S01]  /*4ee0*/  IMAD.U32 R7, RZ, RZ, UR4 ;  /* 0x00000004ff077e24 */ /* 0x000fe2000f8e00ff */
[----:B------:R-:W-:Y:S04]  /*4ef0*/  @!P1 R2UR UR4, R6 ;  /* 0x00000000060492ca */ /* 0x000fe800000e0000 */
[----:B------:R-:W-:Y:S11]  /*4f00*/  @!P1 R2UR UR5, R7 ;  /* 0x00000000070592ca */ /* 0x000ff600000e0000 */
[----:B------:R-:W-:Y:S02]  /*4f10*/  @!UPT UIADD3 URZ, UPT, UPT, URZ, URZ, URZ ;  /* 0x000000fffffff290 */ /* 0x000fe4000fffe0ff */
[----:B------:R-:W-:Y:S01]  /*4f20*/  @!UP0 UTMALDG.3D [UR40], [UR4], desc[UR6] ;  /* 0x00000628040085b4 */ /* 0x000fe20008011000 */
[----:B------:R-:W-:Y:S05]  /*4f30*/  VOTEU.ALL UP0, P1 ;  /* 0x0000000000ff7886 */ /* 0x000fea0000800000 */
[----:B------:R2:W-:Y:S01]  /*4f40*/  @!UP0 UTMALDG.3D [UR8], [UR4], desc[UR6] ;  /* 0x00000608040085b4 */ /* 0x0005e20008011000 */
[----:B------:R3:W-:Y:S01]  /*4f50*/  @!P1 SYNCS.ARRIVE.TRANS64.RED.A0TR RZ, [UR21+0x30], R0 ;  /* 0x00003000ffff99a7 */ /* 0x0007e20008300415 */
[----:B--2---:R-:W-:Y:S09]  /*4f60*/  UPRMT UR4, UR47, 0x654, UR41 ;  /* 0x000006542f047896 */ /* 0x004ff20008000029 */
[----:B------:R-:W-:Y:S01]  /*4f70*/  SYNCS.ARRIVE.TRANS64.RED.A1T0 RZ, [UR4], RZ ;  /* 0x000000ffffff79a7 */ /* 0x000fe20008100404 */
[----:B------:R-:W2:Y:S02]  /*4f80*/  SYNCS.PHASECHK.TRANS64.TRYWAIT P0, [UR21+0x58], R4 ;  /* 0x00005804ff0075a7 */ /* 0x000ea40008001115 */
[----:B--23--:R-:W-:Y:S05]  /*4f90*/  @!P0 BRA `(.L_x_92) ;  /* 0x0000004400a08947 */ /* 0x00cfea0003800000 */
.L_x_181:
[----:B------:R-:W-:Y:S01]  /*4fa0*/  @!P1 IADD3 R2, P0, PT, R12, 0x580, RZ ;  /* 0x000005800c029810 */ /* 0x000fe20007f1e0ff */
[----:B------:R-:W-:Y:S01]  /*4fb0*/  VOTEU.ALL UP0, P1 ;  /* 0x0000000000ff7886 */ /* 0x000fe20000800000 */
[----:B------:R-:W-:Y:S01]  /*4fc0*/  UMOV UR6, 0x0 ;  /* 0x0000000000067882 */ /* 0x000fe20000000000 */
[----:B------:R-:W-:Y:S01]  /*4fd0*/  UMOV UR7, 0x10000000 ;  /* 0x1000000000077882 */ /* 0x000fe20000000000 */
[----:B------:R-:W-:Y:S01]  /*4fe0*/  @!P1 R2UR UR5, R2 ;  /* 0x00000000020592ca */ /* 0x000fe200000e0000 */
[----:B--2---:R-:W-:Y:S01]  /*4ff0*/  @!P1 IMAD.X R0, RZ, RZ, R13, P0 ;  /* 0x000000ffff009224 */ /* 0x004fe200000e060d */
[----:B------:R-:W-:Y:S02]  /*5000*/  @!UP0 UIADD3 UR34, UPT, UPT, UR42, 0x10, URZ ;  /* 0x000000102a228890 */ /* 0x000fe4000fffe0ff */
[----:B------:R-:W-:Y:S02]  /*5010*/  @!UP0 UIADD3 UR32, UPT, UPT, UR21, 0x1200, URZ ;  /* 0x0000120015208890 */ /* 0x000fe4000fffe0ff */
[----:B------:R-:W-:Y:S01]  /*5020*/  @!P1 R2UR UR4, R0 ;  /* 0x00000000000492ca */ /* 0x000fe200000e0000 */
[----:B------:R-:W-:Y:S01]  /*5030*/  @!UP0 UIADD3 UR10, UPT, UPT, UR42, 0x50, URZ ;  /* 0x000000502a0a8890 */ /* 0x000fe2000fffe0ff */
[----:B------:R-:W-:Y:S01]  /*5040*/  @!P1 IMAD.MOV.U32 R0, RZ, RZ, 0x1000 ;  /* 0x00001000ff009424 */ /* 0x000fe200078e00ff */
[----:B------:R-:W-:Y:S01]  /*5050*/  @!UP0 UIADD3 UR8, UPT, UPT, UR21, 0x1a00, URZ ;  /* 0x00001a0015088890 */ /* 0x000fe2000fffe0ff */
[----:B------:R-:W-:Y:S01]  /*5060*/  VOTEU.ALL UP0, P1 ;  /* 0x0000000000ff7886 */ /* 0x000fe20000800000 */
[----:B------:R-:W-:Y:S02]  /*5070*/  UMOV UR35, UR43 ;  /* 0x0000002b00237c82 */ /* 0x000fe40008000000 */
[----:B------:R-:W-:Y:S01]  /*5080*/  IMAD.U32 R6, RZ, RZ, UR5 ;  /* 0x00000005ff067e24 */ /* 0x000fe2000f8e00ff */
[----:B------:R-:W-:Y:S01]  /*5090*/  UMOV UR9, UR33 ;  /* 0x0000002100097c82 */ /* 0x000fe20008000000 */
[----:B------:R-:W-:Y:S01]  /*50a0*/  UMOV UR11, UR43 ;  /* 0x0000002b000b7c82 */ /* 0x000fe20008000000 */
[----:B------:R-:W-:Y:S03]  /*50b0*/  UMOV UR12, UR36 ;  /* 0x00000024000c7c82 */ /* 0x000fe60008000000 */
        /* <DEDUP_REMOVED lines=12> */
.L_x_183:
[----:B------:R-:W-:Y:S01]  /*5180*/  @!P1 IADD3 R2, P0, PT, R12, 0x580, RZ ;  /* 0x000005800c029810 */ /* 0x000fe20007f1e0ff */
[----:B------:R-:W-:Y:S01]  /*5190*/  VOTEU.ALL UP0, P1 ;  /* 0x0000000000ff7886 */ /* 0x000fe20000800000 */
[----:B------:R-:W-:Y:S01]  /*51a0*/  UMOV UR6, 0x0 ;  /* 0x0000000000067882 */ /* 0x000fe20000000000 */
[----:B------:R-:W-:Y:S01]  /*51b0*/  UMOV UR7, 0x10000000 ;  /* 0x1000000000077882 */ /* 0x000fe20000000000 */
[----:B------:R-:W-:Y:S01]  /*51c0*/  @!P1 R2UR UR5, R2 ;  /* 0x00000000020592ca */ /* 0x000fe200000e0000 */
[----:B--2---:R-:W-:Y:S01]  /*51d0*/  @!P1 IMAD.X R0, RZ, RZ, R13, P0 ;  /* 0x000000ffff009224 */ /* 0x004fe200000e060d */
[----:B------:R-:W-:Y:S01]  /*51e0*/  @!UP0 UIADD3 UR26, UPT, UPT, UR42, 0x20, URZ ;  /* 0x000000202a1a8890 */ /* 0x000fe2000fffe0ff */
[----:B------:R-:W-:Y:S01]  /*51f0*/  VIADD R10, R10, 0x1 ;  /* 0x000000010a0a7836 */ /* 0x000fe20000000000 */
        /* <DEDUP_REMOVED lines=10> */
[----:B------:R-:W-:Y:S01]  /*52a0*/  UMOV UR11, UR43 ;  /* 0x0000002b000b7c82 */ /* 0x000fe20008000000 */
[----:B------:R-:W-:Y:S02]  /*52b0*/  UMOV UR12, UR36 ;  /* 0x00000024000c7c82 */ /* 0x000fe40008000000 */
        /* <DEDUP_REMOVED lines=12> */
.L_x_185:
[----:B------:R-:W-:Y:S01]  /*5380*/  UIADD3 UR31, UPT, UPT, UR14, UR63, URZ ;  /* 0x0000003f0e1f7290 */ /* 0x000fe2000fffe0ff */
[----:B------:R-:W-:Y:S01]  /*5390*/  @!P1 IADD3 R2, P0, PT, R12, 0x580, RZ ;  /* 0x000005800c029810 */ /* 0x000fe20007f1e0ff */
[----:B------:R-:W-:Y:S01]  /*53a0*/  UPLOP3.LUT UP3, UPT, UPT, UPT, UPT, 0x80, 0x8 ;  /* 0x000000000008789c */ /* 0x000fe20003f6f070 */
[----:B------:R-:W-:Y:S01]  /*53b0*/  R2UR UR24, R50 ;  /* 0x00000000321872ca */ /* 0x000fe200000e0000 */
[----:B------:R-:W-:Y:S01]  /*53c0*/  VOTEU.ALL UP0, P1 ;  /* 0x0000000000ff7886 */ /* 0x000fe20000800000 */
[----:B------:R-:W-:Y:S01]  /*53d0*/  @!P1 R2UR UR5, R2 ;  /* 0x00000000020592ca */ /* 0x000fe200000e0000 */
[----:B--2---:R-:W-:Y:S01]  /*53e0*/  @!P1 IMAD.X R0, RZ, RZ, R13, P0 ;  /* 0x000000ffff009224 */ /* 0x004fe200000e060d */
[----:B------:R-:W-:Y:S01]  /*53f0*/  UMOV UR6, 0x0 ;  /* 0x0000000000067882 */ /* 0x000fe20000000000 */
[----:B------:R-:W-:Y:S01]  /*5400*/  UMOV UR7, 0x10000000 ;  /* 0x1000000000077882 */ /* 0x000fe20000000000 */
[----:B------:R-:W-:Y:S01]  /*5410*/  @!UP0 UIADD3 UR18, UPT, UPT, UR42, 0x30, URZ ;  /* 0x000000302a128890 */ /* 0x000fe2000fffe0ff */
[----:B------:R-:W-:Y:S01]  /*5420*/  ISETP.NE.AND P0, PT, R10, 0x2, PT ;  /* 0x000000020a00780c */ /* 0x000fe20003f05270 */
[----:B------:R-:W-:Y:S01]  /*5430*/  @!UP0 UIADD3 UR16, UPT, UPT, UR21, 0x3200, URZ ;  /* 0x0000320015108890 */ /* 0x000fe2000fffe0ff */
[----:B------:R-:W-:Y:S01]  /*5440*/  @!P1 R2UR UR4, R0 ;  /* 0x00000000000492ca */ /* 0x000fe200000e0000 */
[----:B------:R-:W-:Y:S01]  /*5450*/  @!UP0 UIADD3 UR17, UPT, UPT, UR21, 0x48, URZ ;  /* 0x0000004815118890 */ /* 0x000fe2000fffe0ff */
[----:B------:R-:W-:Y:S01]  /*5460*/  SEL R0, RZ, 0x1, P0 ;  /* 0x00000001ff007807 */ /* 0x000fe20000000000 */
[----:B------:R-:W-:Y:S01]  /*5470*/  @!UP0 UIADD3 UR10, UPT, UPT, UR42, 0x70, URZ ;  /* 0x000000702a0a8890 */ /* 0x000fe2000fffe0ff */
[----:B------:R-:W-:Y:S01]  /*5480*/  LOP3.LUT R11, R11, 0x1, RZ, 0x3c, !PT ;  /* 0x000000010b0b7812 */ /* 0x000fe200078e3cff */
[----:B------:R-:W-:Y:S01]  /*5490*/  @!UP0 UIADD3 UR8, UPT, UPT, UR21, 0x3a00, URZ ;  /* 0x00003a0015088890 */ /* 0x000fe2000fffe0ff */
[----:B------:R-:W-:Y:S01]  /*54a0*/  IMAD.U32 R4, RZ, RZ, UR5 ;  /* 0x00000005ff047e24 */ /* 0x000fe2000f8e00ff */
[----:B------:R-:W-:Y:S01]  /*54b0*/  VOTEU.ALL UP0, P1 ;  /* 0x0000000000ff7886 */ /* 0x000fe20000800000 */
[----:B------:R-:W-:Y:S01]  /*54c0*/  UMOV UR19, UR43 ;  /* 0x0000002b00137c82 */ /* 0x000fe20008000000 */
[----:B------:R-:W-:Y:S01]  /*54d0*/  UMOV UR20, UR36 ;  /* 0x0000002400147c82 */ /* 0x000fe20008000000 */
[----:B------:R-:W-:Y:S01]  /*54e0*/  UMOV UR11, UR43 ;  /* 0x0000002b000b7c82 */ /* 0x000fe20008000000 */
[----:B------:R-:W-:Y:S01]  /*54f0*/  UMOV UR12, UR36 ;  /* 0x00000024000c7c82 */ /* 0x000fe20008000000 */
[----:B------:R-:W-:Y:S01]  /*5500*/  UMOV UR9, UR17 ;  /* 0x0000001100097c82 */ /* 0x000fe20008000000 */
[----:B------:R-:W-:Y:S01]  /*5510*/  IMAD.U32 R5, RZ, RZ, UR4 ;  /* 0x00000004ff057e24 */ /* 0x000fe2000f8e00ff */
[----:B------:R-:W-:Y:S01]  /*5520*/  @!P1 R2UR UR4, R4 ;  /* 0x00000000040492ca */ /* 0x000fe200000e0000 */
[----:B------:R-:W-:Y:S01]  /*5530*/  UIADD3 UR30, UPT, UPT, UR13, UR24, URZ ;  /* 0x000000180d1e7290 */ /* 0x000fe2000fffe0ff */
[----:B------:R-:W-:Y:S01]  /*5540*/  LOP3.LUT R9, R9, R0, RZ, 0x3c, !PT ;  /* 0x0000000009097212 */ /* 0x000fe200078e3cff */
[----:B------:R-:W-:Y:S01]  /*5550*/  UMOV UR36, UR29 ;  /* 0x0000001d00247c82 */ /* 0x000fe20008000000 */
[----:B------:R-:W-:Y:S02]  /*5560*/  @!P1 R2UR UR5, R5 ;  /* 0x00000000050592ca */ /* 0x000fe400000e0000 */
[----:B------:R-:W-:Y:S11]  /*5570*/  SEL R10, R10, RZ, P0 ;  /* 0x000000ff0a0a7207 */ /* 0x000ff60000000000 */
[----:B------:R2:W-:Y:S01]  /*5580*/  @!UP0 UTMALDG.3D [UR16], [UR4], desc[UR6] ;  /* 0x00000610040085b4 */ /* 0x0005e20008011000 */
[----:B------:R-:W-:Y:S05]  /*5590*/  VOTEU.ALL UP0, P1 ;  /* 0x0000000000ff7886 */ /* 0x000fea0000800000 */
[----:B------:R2:W-:Y:S01]  /*55a0*/  @!UP0 UTMALDG.3D [UR8], [UR4], desc[UR6] ;  /* 0x00000608040085b4 */ /* 0x0005e20008011000 */
[----:B------:R2:W-:Y:S01]  /*55b0*/  @!P1 SYNCS.ARRIVE.TRANS64.RED.A0TR RZ, [UR21+0x48], R3 ;  /* 0x00004803ffff99a7 */ /* 0x0005e20008300415 */
[----:B------:R-:W-:Y:S01]  /*55c0*/  SYNCS.ARRIVE.TRANS64.RED.A1T0 RZ, [UR52], RZ ;  /* 0x000000ffffff79a7 */ /* 0x000fe20008100434 */
[----:B------:R-:W-:Y:S05]  /*55d0*/  BRA.U UP2, `(.L_x_95) ;  /* 0xffffffed02e47547 */ /* 0x000fea000b83ffff */
[----:B------:R-:W-:-:S04]  /*55e0*/  SHF.L.U32 R2, R11, 0x1f, RZ ;  /* 0x0000001f0b027819 */ /* 0x000fc800000006ff */
[----:B------:R-:W3:Y:S02]  /*55f0*/  SYNCS.PHASECHK.TRANS64.TRYWAIT P0, [UR21+0x50], R2 ;  /* 0x00005002ff0075a7 */ /* 0x000ee40008001115 */
[----:B---3--:R-:W-:Y:S05]  /*5600*/  @!P0 BRA `(.L_x_96) ;  /* 0x00000040004c8947 */ /* 0x008fea0003800000 */
.L_x_187:
[----:B------:R-:W4:Y:S02]  /*5610*/  SYNCS.PHASECHK.TRANS64.TRYWAIT P0, [UR21+0x58], R2 ;  /* 0x00005802ff0075a7 */ /* 0x000f240008001115 */
[----:B----4-:R-:W-:Y:S05]  /*5620*/  @!P0 BRA `(.L_x_97) ;  /* 0x00000040005c8947 */ /* 0x010fea0003800000 */
.L_x_189:
[----:B------:R-:W4:Y:S02]  /*5630*/  SYNCS.PHASECHK.TRANS64.TRYWAIT P0, [UR21+0x60], R2 ;  /* 0x00006002ff0075a7 */ /* 0x000f240008001115 */
[----:B----4-:R-:W-:Y:S05]  /*5640*/  @!P0 BRA `(.L_x_98) ;  /* 0x00000040006c8947 */ /* 0x010fea0003800000 */
.L_x_191:
[----:B---3--:R-:W-:-:S07]  /*5650*/  MOV R0, UR21 ;  /* 0x0000001500007c02 */ /* 0x008fce0008000f00 */
.L_x_99:
[----:B---3--:R-:W-:-:S04]  /*5660*/  SHF.L.U32 R2, R11, 0x1f, RZ ;  /* 0x0000001f0b027819 */ /* 0x008fc800000006ff */
[----:B------:R3:W4:Y:S03]  /*5670*/  SYNCS.PHASECHK.TRANS64.TRYWAIT P0, [R0+URZ+0x68], R2 ;  /* 0x00006802000075a7 */ /* 0x00072600080011ff */
[----:B----4-:R-:W-:Y:S05]  /*5680*/  @!P0 NANOSLEEP.SYNCS 0x989680 ;  /* 0x009896800000895d */ /* 0x010fea0003900000 */
[----:B------:R-:W4:Y:S02]  /*5690*/  @!P0 SYNCS.PHASECHK.TRANS64 P0, [R0+URZ+0x68], R2 ;  /* 0x00006802000085a7 */ /* 0x000f2400080010ff */
[----:B-12-4-:R-:W-:Y:S05]  /*56a0*/  @P0 EXIT ;  /* 0x000000000000094d */ /* 0x016fea0003800000 */
[----:B------:R-:W-:Y:S05]  /*56b0*/  BRA `(.L_x_99) ;  /* 0xfffffffc00e87947 */ /* 0x000fea000383ffff */
.L_x_84:
[----:B------:R-:W-:-:S06]  /*56c0*/  UISETP.GE.AND UP0, UPT, UR18, 0x4, UPT ;  /* 0x000000041200788c */ /* 0x000fcc000bf06270 */
[----:B------:R-:W-:-:S13]  /*56d0*/  PLOP3.LUT P0, PT, PT, PT, UP0, 0x80, 0x8 ;  /* 0x000000000008781c */ /* 0x000fda0003f0f008 */
[----:B-1----:R-:W-:Y:S05]  /*56e0*/  @!P0 EXIT ;  /* 0x000000000000894d */ /* 0x002fea0003800000 */
[----:B------:R-:W-:Y:S01]  /*56f0*/  BAR.SYNC.DEFER_BLOCKING 0x6, 0xa0 ;  /* 0x0182800000007b1d */ /* 0x000fe20000010000 */
[C---:B------:R-:W-:Y:S01]  /*5700*/  IMAD.SHL.U32 R45, R60.reuse, 0x10, RZ ;  /* 0x000000103c2d7824 */ /* 0x040fe200078e00ff */
[C---:B------:R-:W-:Y:S01]  /*5710*/  SHF.L.U32 R3, R47.reuse, 0x15, RZ ;  /* 0x000000152f037819 */ /* 0x040fe200000006ff */
[C---:B------:R-:W-:Y:S02]  /*5720*/  IMAD.U32 R23, R60.reuse, 0x10000, RZ ;  /* 0x000100003c177824 */ /* 0x040fe400078e00ff */
[----:B------:R-:W-:Y:S02]  /*5730*/  HFMA2 R59, -RZ, RZ, 0, 5.9604644775390625e-08 ;  /* 0x00000001ff3b7431 */ /* 0x000fe400000001ff */
[----:B------:R-:W-:Y:S01]  /*5740*/  IMAD.SHL.U32 R2, R60, 0x2, RZ ;  /* 0x000000023c027824 */ /* 0x000fe200078e00ff */
[----:B------:R-:W-:Y:S01]  /*5750*/  UMOV UR43, 0x400 ;  /* 0x00000400002b7882 */ /* 0x000fe20000000000 */
[----:B------:R-:W1:Y:S01]  /*5760*/  LDCU.64 UR4, c[0x0][0x890] ;  /* 0x00011200ff0477ac */ /* 0x000e620008000a00 */
[----:B------:R-:W2:Y:S01]  /*5770*/  LDC.64 R42, c[0x0][0x8b0] ;  /* 0x00022c00ff2a7b82 */ /* 0x000ea20000000a00 */
[----:B------:R-:W-:Y:S01]  /*5780*/  IMAD.SHL.U32 R6, R47, 0x200, RZ ;  /* 0x000002002f067824 */ /* 0x000fe200078e00ff */
[C---:B------:R-:W-:Y:S01]  /*5790*/  LOP3.LUT R7, R45.reuse, 0x40, RZ, 0xc0, !PT ;  /* 0x000000402d077812 */ /* 0x040fe200078ec0ff */
[----:B------:R-:W-:Y:S01]  /*57a0*/  ULEA UR43, UR47, UR43, 0x18 ;  /* 0x0000002b2f2b7291 */ /* 0x000fe2000f8ec0ff */
[----:B------:R-:W-:Y:S01]  /*57b0*/  LOP3.LUT R44, R45, 0x5b0, RZ, 0xc0, !PT ;  /* 0x000005b02d2c7812 */ /* 0x000fe200078ec0ff */
[----:B------:R-:W-:Y:S01]  /*57c0*/  IMAD.MOV.U32 R22, RZ, RZ, RZ ;  /* 0x000000ffff167224 */ /* 0x000fe200078e00ff */
[----:B------:R-:W-:Y:S01]  /*57d0*/  LOP3.LUT R3, R3, 0x200000, RZ, 0xc0, !PT ;  /* 0x0020000003037812 */ /* 0x000fe200078ec0ff */
[----:B------:R-:W-:Y:S01]  /*57e0*/  IMAD.MOV.U32 R58, RZ, RZ, RZ ;  /* 0x000000ffff3a7224 */ /* 0x000fe200078e00ff */
[----:B------:R-:W3:Y:S01]  /*57f0*/  LDC.64 R40, c[0x0][0x8a8] ;  /* 0x00022a00ff287b82 */ /* 0x000ee20000000a00 */
[----:B------:R-:W-:Y:S01]  /*5800*/  LOP3.LUT R2, R7, 0x8, R2, 0xf8, !PT ;  /* 0x0000000807027812 */ /* 0x000fe200078ef802 */
[----:B------:R-:W-:Y:S01]  /*5810*/  IMAD.MOV.U32 R55, RZ, RZ, RZ ;  /* 0x000000ffff377224 */ /* 0x000fe200078e00ff */
[----:B------:R-:W-:Y:S01]  /*5820*/  LOP3.LUT R44, R44, 0x200, R6, 0xf8, !PT ;  /* 0x000002002c2c7812 */ /* 0x000fe200078ef806 */
[----:B------:R-:W4:Y:S01]  /*5830*/  LDCU UR60, c[0x0][0x370] ;  /* 0x00006e00ff3c77ac */ /* 0x000f220008000800 */
[----:B------:R-:W-:-:S02]  /*5840*/  LOP3.LUT R23, R3, 0x400000, R23, 0xf8, !PT ;  /* 0x0040000003177812 */ /* 0x000fc400078ef817 */
[----:B------:R-:W-:Y:S01]  /*5850*/  LOP3.LUT P0, RZ, R45, 0x40, RZ, 0xc0, !PT ;  /* 0x000000402dff7812 */ /* 0x000fe2000780c0ff */
[----:B------:R-:W4:Y:S01]  /*5860*/  LDS R0, [UR43+0x130] ;  /* 0x0001302bff007984 */ /* 0x000f220008000800 */
[----:B-1----:R-:W-:Y:S01]  /*5870*/  IMAD.U32 R49, RZ, RZ, UR4 ;  /* 0x00000004ff317e24 */ /* 0x002fe2000f8e00ff */
[----:B------:R-:W-:Y:S01]  /*5880*/  UIADD3 UR4, UPT, UPT, UR43, 0x200, URZ ;  /* 0x000002002b047890 */ /* 0x000fe2000fffe0ff */
[----:B------:R-:W-:Y:S01]  /*5890*/  LOP3.LUT R44, R44, R2, RZ, 0xfc, !PT ;  /* 0x000000022c2c7212 */ /* 0x000fe200078efcff */
[----:B------:R-:W-:Y:S01]  /*58a0*/  IMAD.U32 R48, RZ, RZ, UR5 ;  /* 0x00000005ff307e24 */ /* 0x000fe2000f8e00ff */
[----:B------:R-:W-:Y:S01]  /*58b0*/  P2R R2, PR, RZ, 0x1 ;  /* 0x00000001ff027803 */ /* 0x000fe20000000000 */
[----:B------:R-:W1:Y:S01]  /*58c0*/  LDCU UR42, c[0x0][0xb0c] ;  /* 0x00016180ff2a77ac */ /* 0x000e620008000800 */
[----:B------:R-:W-:Y:S01]  /*58d0*/  LOP3.LUT R60, R60, 0x60, RZ, 0xc0, !PT ;  /* 0x000000603c3c7812 */ /* 0x000fe200078ec0ff */
[----:B------:R-:W-:Y:S01]  /*58e0*/  IMAD.U32 R52, RZ, RZ, UR4 ;  /* 0x00000004ff347e24 */ /* 0x000fe2000f8e00ff */
[----:B------:R-:W-:Y:S01]  /*58f0*/  MOV R57, RZ ;  /* 0x000000ff00397202 */ /* 0x000fe20000000f00 */
[----:B------:R-:W1:Y:S01]  /*5900*/  LDCU UR39, c[0x0][0xb30] ;  /* 0x00016600ff2777ac */ /* 0x000e620008000800 */
[----:B------:R-:W1:Y:S01]  /*5910*/  LDCU.64 UR54, c[0x0][0x888] ;  /* 0x00011100ff3677ac */ /* 0x000e620008000a00 */
[----:B------:R-:W1:Y:S01]  /*5920*/  LDCU.64 UR40, c[0x0][0xb28] ;  /* 0x00016500ff2877ac */ /* 0x000e620008000a00 */
[----:B------:R-:W1:Y:S01]  /*5930*/  LDCU.128 UR56, c[0x0][0xb10] ;  /* 0x00016200ff3877ac */ /* 0x000e620008000c00 */
[----:B------:R-:W1:Y:S01]  /*5940*/  LDCU UR53, c[0x0][0x374] ;  /* 0x00006e80ff3577ac */ /* 0x000e620008000800 */
[----:B------:R-:W-:Y:S01]  /*5950*/  UMOV UR52, URZ ;  /* 0x000000ff00347c82 */ /* 0x000fe20008000000 */
[----:B------:R-:W-:Y:S01]  /*5960*/  UMOV UR46, URZ ;  /* 0x000000ff002e7c82 */ /* 0x000fe20008000000 */
[----:B-1234-:R-:W-:-:S07]  /*5970*/  IMAD.IADD R23, R0, 0x1, R23 ;  /* 0x0000000100177824 */ /* 0x01efce00078e0217 */
.L_x_143:
[----:B------:R-:W-:Y:S02]  /*5980*/  LEA R3, R55, UR43, 0x3 ;  /* 0x0000002b37037c11 */ /* 0x000fe4000f8e18ff */
[----:B------:R-:W-:Y:S02]  /*5990*/  SHF.L.U32 R0, R57, 0x1f, RZ ;  /* 0x0000001f39007819 */ /* 0x000fe400000006ff */
[----:B-1----:R-:W-:Y:S02]  /*59a0*/  LEA R4, R55, UR43, 0x4 ;  /* 0x0000002b37047c11 */ /* 0x002fe4000f8e20ff */
[----:B------:R-:W1:Y:S02]  /*59b0*/  SYNCS.PHASECHK.TRANS64.TRYWAIT P0, [R3+URZ+0x80], R0 ;  /* 0x00008000030075a7 */ /* 0x000e6400080011ff */
[----:B-1----:R-:W-:Y:S05]  /*59c0*/  @!P0 BRA `(.L_x_100) ;  /* 0x0000003c00a48947 */ /* 0x002fea0003800000 */
.L_x_192:
        /* <DEDUP_REMOVED lines=8> */
[----:B--2---:R-:W-:Y:S11]  /*5a50*/  LOP3.LUT P0, RZ, R6, 0x1, RZ, 0xc0, !PT ;  /* 0x0000000106ff7812 */ /* 0x004ff6000780c0ff */
[----:B------:R-:W-:Y:S02]  /*5a60*/  @!UPT UIADD3 URZ, UPT, UPT, URZ, URZ, URZ ;  /* 0x000000fffffff290 */ /* 0x000fe4000fffe0ff */
[----:B---3--:R-:W-:Y:S01]  /*5a70*/  VOTEU.ANY UP1, P0 ;  /* 0x0000000000ff7886 */ /* 0x008fe20000020100 */
[----:B------:R-:W-:Y:S01]  /*5a80*/  PLOP3.LUT P0, PT, PT, PT, UP1, 0x80, 0x8 ;  /* 0x000000000008781c */ /* 0x000fe20003f0f018 */
[----:B------:R-:W-:Y:S11]  /*5a90*/  UP2UR UR62, UPR, URZ, 0x2 ;  /* 0x00000002ff3e7883 */ /* 0x000ff60008000000 */
[----:B------:R-:W-:Y:S01]  /*5aa0*/  @!UPT UIADD3 URZ, UPT, UPT, URZ, URZ, URZ ;  /* 0x000000fffffff290 */ /* 0x000fe2000fffe0ff */
[----:B-1----:R-:W-:Y:S02]  /*5ab0*/  @P0 SHF.R.U32.HI R0, RZ, 0x10, R5 ;  /* 0x00000010ff000819 */ /* 0x002fe40000011605 */
        /* <DEDUP_REMOVED lines=12> */
[----:B------:R-:W2:Y:S01]  /*5b80*/  LDCU UR12, c[0x0][0xb20] ;  /* 0x00016400ff0c77ac */ /* 0x000ea20008000800 */
[----:B------:R-:W-:Y:S02]  /*5b90*/  UIMAD.WIDE.U32 UR4, UR53, UR59, URZ ;  /* 0x0000003b350472a5 */ /* 0x000fe4000f8e00ff */
[----:B------:R-:W-:Y:S02]  /*5ba0*/  UIMAD.WIDE.U32 UR6, UR60, UR56, URZ ;  /* 0x000000383c0672a5 */ /* 0x000fe4000f8e00ff */
[----:B------:R-:W-:Y:S02]  /*5bb0*/  UISETP.NE.AND UP0, UPT, UR58, 0x1, UPT ;  /* 0x000000013a00788c */ /* 0x000fe4000bf05270 */
[----:B------:R-:W-:Y:S02]  /*5bc0*/  UIMAD.WIDE.U32 UR8, UR37, UR59, URZ ;  /* 0x0000003b250872a5 */ /* 0x000fe4000f8e00ff */
[----:B------:R-:W-:Y:S02]  /*5bd0*/  UIMAD.WIDE.U32 UR10, UR38, UR56, URZ ;  /* 0x00000038260a72a5 */ /* 0x000fe4000f8e00ff */
[----:B------:R-:W-:Y:S02]  /*5be0*/  UISETP.NE.AND UP1, UPT, UR42, 0x1, UPT ;  /* 0x000000012a00788c */ /* 0x000fe4000bf25270 */
[----:B------:R-:W-:Y:S01]  /*5bf0*/  UISETP.NE.AND UP2, UPT, UR45, 0x1, UPT ;  /* 0x000000012d00788c */ /* 0x000fe2000bf45270 */
[----:B------:R-:W-:Y:S02]  /*5c00*/  UMOV UR4, UR5 ;  /* 0x0000000500047c82 */ /* 0x000fe40008000000 */
[----:B--2---:R-:W-:Y:S03]  /*5c10*/  USHF.R.U32.HI UR5, URZ, UR12, UR4 ;  /* 0x0000000cff057299 */ /* 0x004fe60008011604 */
[----:B------:R-:W-:Y:S02]  /*5c20*/  UMOV UR4, UR7 ;  /* 0x0000000700047c82 */ /* 0x000fe40008000000 */
[----:B------:R-:W-:Y:S02]  /*5c30*/  USHF.R.U32.HI UR7, URZ, UR57, UR4 ;  /* 0x00000039ff077299 */ /* 0x000fe40008011604 */
[----:B------:R-:W-:Y:S02]  /*5c40*/  USEL UR4, UR53, UR5, !UP0 ;  /* 0x0000000535047287 */ /* 0x000fe4000c000000 */
[----:B------:R-:W-:Y:S01]  /*5c50*/  USEL UR7, UR60, UR7, !UP1 ;  /* 0x000000073c077287 */ /* 0x000fe2000c800000 */
[----:B------:R-:W-:Y:S01]  /*5c60*/  UMOV UR5, UR9 ;  /* 0x0000000900057c82 */ /* 0x000fe20008000000 */
[----:B------:R-:W-:Y:S02]  /*5c70*/  UIMAD.WIDE.U32 UR8, UR4, UR40, URZ ;  /* 0x00000028040872a5 */ /* 0x000fe4000f8e00ff */
[----:B------:R-:W-:Y:S03]  /*5c80*/  USHF.R.U32.HI UR6, URZ, UR12, UR5 ;  /* 0x0000000cff067299 */ /* 0x000fe60008011605 */
[----:B------:R-:W-:Y:S01]  /*5c90*/  UMOV UR5, UR11 ;  /* 0x0000000b00057c82 */ /* 0x000fe20008000000 */
[----:B------:R-:W-:Y:S02]  /*5ca0*/  UIMAD.WIDE.U32 UR10, UR7, UR40, URZ ;  /* 0x00000028070a72a5 */ /* 0x000fe4000f8e00ff */
[----:B------:R-:W-:Y:S02]  /*5cb0*/  USHF.R.U32.HI UR12, URZ, UR57, UR5 ;  /* 0x00000039ff0c7299 */ /* 0x000fe40008011605 */
[----:B------:R-:W-:Y:S01]  /*5cc0*/  USEL UR6, UR37, UR6, !UP0 ;  /* 0x0000000625067287 */ /* 0x000fe2000c000000 */
[----:B------:R-:W-:Y:S02]  /*5cd0*/  UMOV UR5, UR9 ;  /* 0x0000000900057c82 */ /* 0x000fe40008000000 */
[----:B------:R-:W-:Y:S01]  /*5ce0*/  UMOV UR10, UR11 ;  /* 0x0000000b000a7c82 */ /* 0x000fe20008000000 */
[----:B------:R-:W-:Y:S02]  /*5cf0*/  @UP2 USHF.R.U32.HI UR4, URZ, UR41, UR5 ;  /* 0x00000029ff042299 */ /* 0x000fe40008011605 */
[----:B------:R-:W-:Y:S02]  /*5d00*/  @UP2 USHF.R.U32.HI UR7, URZ, UR41, UR10 ;  /* 0x00000029ff072299 */ /* 0x000fe4000801160a */
[----:B------:R-:W-:Y:S02]  /*5d10*/  UIMAD UR4, UR45, UR4, URZ ;  /* 0x000000042d0472a4 */ /* 0x000fe4000f8e02ff */
[----:B------:R-:W-:Y:S02]  /*5d20*/  UIMAD.WIDE.U32 UR10, UR6, UR40, URZ ;  /* 0x00000028060a72a5 */ /* 0x000fe4000f8e00ff */
[----:B------:R-:W-:Y:S02]  /*5d30*/  USEL UR5, UR38, UR12, !UP1 ;  /* 0x0000000c26057287 */ /* 0x000fe4000c800000 */
[----:B------:R-:W-:Y:S02]  /*5d40*/  UIMAD UR8, UR45, UR7, URZ ;  /* 0x000000072d0872a4 */ /* 0x000fe4000f8e02ff */
[----:B------:R-:W-:Y:S03]  /*5d50*/  UISETP.GE.AND UP0, UPT, UR6, UR4, UPT ;  /* 0x000000040600728c */ /* 0x000fe6000bf06270 */
[----:B------:R-:W-:Y:S01]  /*5d60*/  UMOV UR4, UR11 ;  /* 0x0000000b00047c82 */ /* 0x000fe20008000000 */
[----:B------:R-:W-:Y:S02]  /*5d70*/  UISETP.GE.OR UP0, UPT, UR5, UR8, UP0 ;  /* 0x000000080500728c */ /* 0x000fe40008706670 */
[----:B------:R-:W-:Y:S02]  /*5d80*/  USHF.R.U32.HI UR4, URZ, UR41, UR4 ;  /* 0x00000029ff047299 */ /* 0x000fe40008011604 */
[----:B------:R-:W-:Y:S02]  /*5d90*/  UIMAD.WIDE.U32 UR8, UR5, UR40, URZ ;  /* 0x00000028050872a5 */ /* 0x000fe4000f8e00ff */
[----:B------:R-:W-:Y:S02]  /*5da0*/  USEL UR11, UR6, UR4, !UP2 ;  /* 0x00000004060b7287 */ /* 0x000fe4000d000000 */
[----:B------:R-:W-:Y:S02]  /*5db0*/  UIADD3 UR8, UPT, UPT, -UR5, URZ, URZ ;  /* 0x000000ff05087290 */ /* 0x000fe4000fffe1ff */
[----:B------:R-:W-:Y:S01]  /*5dc0*/  UIADD3 UR10, UPT, UPT, -UR11, URZ, URZ ;  /* 0x000000ff0b0a7290 */ /* 0x000fe2000fffe1ff */
[----:B------:R-:W-:Y:S01]  /*5dd0*/  @!UP0 UMOV UR4, UR9 ;  /* 0x0000000900048c82 */ /* 0x000fe20008000000 */
[----:B------:R-:W-:Y:S02]  /*5de0*/  UIADD3 UR9, UPT, UPT, -UR6, URZ, URZ ;  /* 0x000000ff06097290 */ /* 0x000fe4000fffe1ff */
[----:B------:R-:W-:Y:S02]  /*5df0*/  @!UP0 USHF.R.U32.HI UR4, URZ, UR41, UR4 ;  /* 0x00000029ff048299 */ /* 0x000fe40008011604 */
[----:B------:R-:W-:Y:S02]  /*5e00*/  UIMAD UR10, UR45, UR10, UR6 ;  /* 0x0000000a2d0a72a4 */ /* 0x000fe4000f8e0206 */
[----:B------:R-:W-:Y:S04]  /*5e10*/  @!UP0 USEL UR4, UR5, UR4, !UP2 ;  /* 0x0000000405048287 */ /* 0x000fe8000d000000 */
[----:B------:R-:W-:Y:S02]  /*5e20*/  @!UP0 UIMAD UR10, UR7, UR10, UR4 ;  /* 0x0000000a070a82a4 */ /* 0x000fe4000f8e0204 */
[----:B------:R-:W-:Y:S02]  /*5e30*/  @!UP0 UIADD3 UR11, UPT, UPT, UR11, -UR4, URZ ;  /* 0x800000040b0b8290 */ /* 0x000fe4000fffe0ff */
[----:B------:R-:W-:Y:S02]  /*5e40*/  UIMAD UR7, UR42, UR8, UR38 ;  /* 0x000000082a0772a4 */ /* 0x000fe4000f8e0226 */
[----:B------:R-:W-:Y:S02]  /*5e50*/  @!UP0 UIMAD UR6, UR11, UR45, UR5 ;  /* 0x0000002d0b0682a4 */ /* 0x000fe4000f8e0205 */
[----:B------:R-:W-:Y:S01]  /*5e60*/  UIMAD UR4, UR58, UR9, UR37 ;  /* 0x000000093a0472a4 */ /* 0x000fe2000f8e0225 */
[----:B------:R-:W-:Y:S02]  /*5e70*/  @!UP0 UMOV UR5, UR10 ;  /* 0x0000000a00058c82 */ /* 0x000fe40008000000 */
[----:B------:R-:W-:Y:S02]  /*5e80*/  UIMAD UR38, UR5, UR42, UR7 ;  /* 0x0000002a052672a4 */ /* 0x000fe4000f8e0207 */
[----:B------:R-:W-:Y:S11]  /*5e90*/  UIMAD UR37, UR6, UR58, UR4 ;  /* 0x0000003a062572a4 */ /* 0x000ff6000f8e0204 */
[----:B------:R-:W-:Y:S01]  /*5ea0*/  @!UPT UIADD3 URZ, UPT, UPT, URZ, URZ, URZ ;  /* 0x000000fffffff290 */ /* 0x000fe2000fffe0ff */
.L_x_101:
[----:B------:R-:W-:Y:S01]  /*5eb0*/  UISETP.NE.AND UP0, UPT, UR39, 0x1, UPT ;  /* 0x000000012700788c */ /* 0x000fe2000bf05270 */
[----:B------:R-:W-:Y:S01]  /*5ec0*/  LOP3.LUT P0, RZ, R52, 0x90, RZ, 0xc0, !PT ;  /* 0x0000009034ff7812 */ /* 0x000fe2000780c0ff */
[----:B------:R-:W-:Y:S01]  /*5ed0*/  USHF.L.U32 UR50, UR31, 0x6, URZ ;  /* 0x000000061f327899 */ /* 0x000fe200080006ff */
[----:B------:R-:W-:Y:S01]  /*5ee0*/  BSSY.RECONVERGENT B6, `(.L_x_102) ;  /* 0x0000034000067945 */ /* 0x000fe20003800200 */
[----:B------:R-:W-:Y:S01]  /*5ef0*/  USHF.L.U32 UR49, UR30, 0x7, URZ ;  /* 0x000000071e317899 */ /* 0x000fe200080006ff */
[----:B------:R-:W-:Y:S06]  /*5f00*/  IADD3 R55, PT, PT, R55, 0x1, RZ ;  /* 0x0000000137377810 */ /* 0x000fec0007ffe0ff */
[----:B------:R-:W2:Y:S01]  /*5f10*/  @!UP0 LDCU.128 UR12, c[0x0][0xb10] ;  /* 0x00016200ff0c87ac */ /* 0x000ea20008000c00 */
[----:B------:R-:W3:Y:S01]  /*5f20*/  @!UP0 LDCU UR5, c[0x0][0xb0c] ;  /* 0x00016180ff0587ac */ /* 0x000ee20008000800 */
[----:B------:R-:W4:Y:S01]  /*5f30*/  @!UP0 LDCU UR10, c[0x0][0xb20] ;  /* 0x00016400ff0a87ac */ /* 0x000f220008000800 */
[----:B--2---:R-:W-:Y:S02]  /*5f40*/  UIMAD.WIDE.U32 UR8, UR38, UR12, URZ ;  /* 0x0000000c260872a5 */ /* 0x004fe4000f8e00ff */
[----:B------:R-:W-:Y:S02]  /*5f50*/  UIMAD.WIDE.U32 UR6, UR37, UR15, URZ ;  /* 0x0000000f250672a5 */ /* 0x000fe4000f8e00ff */
[----:B------:R-:W-:Y:S03]  /*5f60*/  @!UP0 UISETP.NE.AND UP1, UPT, UR14, 0x1, UPT ;  /* 0x000000010e00888c */ /* 0x000fe6000bf25270 */
[----:B------:R-:W-:Y:S01]  /*5f70*/  @!UP0 UMOV UR4, UR9 ;  /* 0x0000000900048c82 */ /* 0x000fe20008000000 */
[----:B---3--:R-:W-:Y:S02]  /*5f80*/  @!UP0 UISETP.NE.AND UP2, UPT, UR5, 0x1, UPT ;  /* 0x000000010500888c */ /* 0x008fe4000bf45270 */
[----:B------:R-:W-:Y:S01]  /*5f90*/  @!UP0 USHF.R.U32.HI UR4, URZ, UR13, UR4 ;  /* 0x0000000dff048299 */ /* 0x000fe20008011604 */
[----:B------:R-:W-:Y:S02]  /*5fa0*/  @!UP0 UMOV UR6, UR7 ;  /* 0x0000000700068c82 */ /* 0x000fe40008000000 */
[----:B----4-:R-:W-:Y:S02]  /*5fb0*/  @!UP0 USHF.R.U32.HI UR6, URZ, UR10, UR6 ;  /* 0x0000000aff068299 */ /* 0x010fe40008011606 */
[----:B------:R-:W-:Y:S02]  /*5fc0*/  @!UP0 USEL UR7, UR38, UR4, !UP2 ;  /* 0x0000000426078287 */ /* 0x000fe4000d000000 */
[----:B------:R-:W-:Y:S04]  /*5fd0*/  @!UP0 USEL UR6, UR37, UR6, !UP1 ;  /* 0x0000000625068287 */ /* 0x000fe8000c800000 */
[----:B------:R-:W-:Y:S02]  /*5fe0*/  @!UP0 UIADD3 UR4, UPT, UPT, -UR7, UR6, URZ ;  /* 0x0000000607048290 */ /* 0x000fe4000fffe1ff */
[----:B------:R-:W-:Y:S02]  /*5ff0*/  @!UP0 UIADD3 UR6, UPT, UPT, UR7, -UR6, URZ ;  /* 0x8000000607068290 */ /* 0x000fe4000fffe0ff */
[----:B------:R-:W-:Y:S02]  /*6000*/  @!UP0 UIMAD UR38, UR4, UR5, UR38 ;  /* 0x00000005042682a4 */ /* 0x000fe4000f8e0226 */
[----:B------:R-:W-:Y:S01]  /*6010*/  @!UP0 UIMAD UR37, UR6, UR14, UR37 ;  /* 0x0000000e062582a4 */ /* 0x000fe2000f8e0225 */
[----:B------:R-:W-:Y:S11]  /*6020*/  @!P0 BRA `(.L_x_103) ;  /* 0x00000000007c8947 */ /* 0x000ff60003800000 */
[----:B------:R-:W2:Y:S01]  /*6030*/  LDCU.64 UR8, c[0x4][0x80] ;  /* 0x01001000ff0877ac */ /* 0x000ea20008000a00 */
[----:B------:R-:W-:Y:S01]  /*6040*/  MOV R2, 0x0 ;  /* 0x0000000000027802 */ /* 0x000fe20000000f00 */
[----:B------:R-:W-:Y:S02]  /*6050*/  HFMA2 R12, -RZ, RZ, 0, 5.9604644775390625e-08 ;  /* 0x00000001ff0c7431 */ /* 0x000fe400000001ff */
[----:B------:R-:W-:Y:S01]  /*6060*/  IMAD.MOV.U32 R8, RZ, RZ, 0x70 ;  /* 0x00000070ff087424 */ /* 0x000fe200078e00ff */
[----:B------:R3:W4:Y:S01]  /*6070*/  LDC.64 R14, c[0x4][R2] ;  /* 0x01000000020e7b82 */ /* 0x0007220000000a00 */
[----:B------:R-:W1:Y:S01]  /*6080*/  LDCU.64 UR6, c[0x4][0x88] ;  /* 0x01001100ff0677ac */ /* 0x000e620008000a00 */
[----:B------:R-:W-:Y:S01]  /*6090*/  IMAD.MOV.U32 R13, RZ, RZ, RZ ;  /* 0x000000ffff0d7224 */ /* 0x000fe200078e00ff */
[----:B------:R-:W1:Y:S01]  /*60a0*/  LDCU.64 UR4, c[0x4][0x8] ;  /* 0x01000100ff0477ac */ /* 0x000e620008000a00 */
[----:B--2---:R-:W-:Y:S01]  /*60b0*/  MOV R5, UR9 ;  /* 0x0000000900057c02 */ /* 0x004fe20008000f00 */
[----:B------:R-:W-:Y:S01]  /*60c0*/  IMAD.U32 R4, RZ, RZ, UR8 ;  /* 0x00000008ff047e24 */ /* 0x000fe2000f8e00ff */
[----:B-1----:R-:W-:Y:S01]  /*60d0*/  MOV R7, UR7 ;  /* 0x0000000700077c02 */ /* 0x002fe20008000f00 */
[----:B------:R-:W-:Y:S01]  /*60e0*/  IMAD.U32 R6, RZ, RZ, UR6 ;  /* 0x00000006ff067e24 */ /* 0x000fe2000f8e00ff */
[----:B------:R-:W-:Y:S01]  /*60f0*/  MOV R11, UR5 ;  /* 0x00000005000b7c02 */ /* 0x000fe20008000f00 */
[----:B------:R-:W-:Y:S02]  /*6100*/  IMAD.U32 R10, RZ, RZ, UR4 ;  /* 0x00000004ff0a7e24 */ /* 0x000fe4000f8e00ff */
[----:B------:R-:W-:Y:S07]  /*6110*/  LEPC R20, `(.L_x_104) ;  /* 0x000000001014794e */ /* 0x000fee0000000000 */
[----:B---345:R-:W-:Y:S05]  /*6120*/  CALL.ABS.NOINC R14 ;  /* 0x000000000e007343 */ /* 0x038fea0003c00000 */
.L_x_104:
[----:B------:R-:W1:Y:S01]  /*6130*/  LDCU.64 UR8, c[0x4][0x80] ;  /* 0x01001000ff0877ac */ /* 0x000e620008000a00 */
[----:B------:R-:W2:Y:S01]  /*6140*/  LDC.64 R2, c[0x4][R2] ;  /* 0x0100000002027b82 */ /* 0x000ea20000000a00 */
[----:B------:R-:W-:Y:S02]  /*6150*/  HFMA2 R12, -RZ, RZ, 0, 5.9604644775390625e-08 ;  /* 0x00000001ff0c7431 */ /* 0x000fe400000001ff */
[----:B------:R-:W-:Y:S02]  /*6160*/  IMAD.MOV.U32 R8, RZ, RZ, 0x70 ;  /* 0x00000070ff087424 */ /* 0x000fe400078e00ff */
[----:B------:R-:W-:Y:S01]  /*6170*/  IMAD.MOV.U32 R13, RZ, RZ, RZ ;  /* 0x000000ffff0d7224 */ /* 0x000fe200078e00ff */
[----:B------:R-:W3:Y:S01]  /*6180*/  LDCU.64 UR6, c[0x4][0x88] ;  /* 0x01001100ff0677ac */ /* 0x000ee20008000a00 */
[----:B------:R-:W4:Y:S01]  /*6190*/  LDCU.64 UR4, c[0x4][0x8] ;  /* 0x01000100ff0477ac */ /* 0x000f220008000a00 */
[----:B-1----:R-:W-:Y:S02]  /*61a0*/  MOV R4, UR8 ;  /* 0x0000000800047c02 */ /* 0x002fe40008000f00 */
[----:B------:R-:W-:Y:S02]  /*61b0*/  MOV R5, UR9 ;  /* 0x0000000900057c02 */ /* 0x000fe40008000f00 */
[----:B---3--:R-:W-:Y:S01]  /*61c0*/  MOV R7, UR7 ;  /* 0x0000000700077c02 */ /* 0x008fe20008000f00 */
[----:B------:R-:W-:Y:S01]  /*61d0*/  IMAD.U32 R6, RZ, RZ, UR6 ;  /* 0x00000006ff067e24 */ /* 0x000fe2000f8e00ff */
[----:B----4-:R-:W-:Y:S01]  /*61e0*/  MOV R11, UR5 ;  /* 0x00000005000b7c02 */ /* 0x010fe20008000f00 */
[----:B------:R-:W-:Y:S02]  /*61f0*/  IMAD.U32 R10, RZ, RZ, UR4 ;  /* 0x00000004ff0a7e24 */ /* 0x000fe4000f8e00ff */
[----:B------:R-:W-:Y:S07]  /*6200*/  LEPC R20, `(.L_x_103) ;  /* 0x000000001014794e */ /* 0x000fee0000000000 */
[----:B--2---:R-:W-:Y:S05]  /*6210*/  CALL.ABS.NOINC R2 ;  /* 0x0000000002007343 */ /* 0x004fea0003c00000 */
.L_x_103:
[----:B------:R-:W-:Y:S05]  /*6220*/  BSYNC.RECONVERGENT B6 ;  /* 0x0000000000067941 */ /* 0x000fea0003800200 */
.L_x_102:
[----:B------:R-:W-:Y:S02]  /*6230*/  R2UR UR6, R51 ;  /* 0x00000000330672ca */ /* 0x000fe400000e0000 */
[----:B------:R-:W-:Y:S02]  /*6240*/  R2UR UR5, R49 ;  /* 0x00000000310572ca */ /* 0x000fe400000e0000 */
[----:B------:R-:W-:Y:S02]  /*6250*/  R2UR UR4, R48 ;  /* 0x00000000300472ca */ /* 0x000fe400000e0000 */
[----:B------:R-:W-:Y:S02]  /*6260*/  ISETP.NE.U32.AND P4, PT, R42, RZ, PT ;  /* 0x000000ff2a00720c */ /* 0x000fe40003f85070 */
[----:B------:R-:W-:Y:S02]  /*6270*/  ISETP.NE.U32.AND P2, PT, RZ, UR54, PT ;  /* 0x00000036ff007c0c */ /* 0x000fe4000bf45070 */
[----:B------:R-:W-:Y:S02]  /*6280*/  ISETP.NE.AND.EX P4, PT, R43, RZ, PT, P4 ;  /* 0x000000ff2b00720c */ /* 0x000fe40003f85340 */
[----:B------:R-:W-:Y:S01]  /*6290*/  ISETP.NE.AND.EX P2, PT, RZ, UR55, PT, P2 ;  /* 0x00000037ff007c0c */ /* 0x000fe2000bf45320 */
[----:B------:R-:W-:Y:S02]  /*62a0*/  UISETP.NE.AND UP2, UPT, UR6, URZ, UPT ;  /* 0x000000ff0600728c */ /* 0x000fe4000bf45270 */
[----:B------:R-:W-:Y:S04]  /*62b0*/  UISETP.NE.U32.AND UP0, UPT, UR5, URZ, UPT ;  /* 0x000000ff0500728c */ /* 0x000fe8000bf05070 */
[----:B------:R-:W-:Y:S01]  /*62c0*/  UISETP.NE.AND.EX UP1, UPT, UR4, URZ, UPT, UP0 ;  /* 0x000000ff0400728c */ /* 0x000fe2000bf25300 */
[----:B------:R-:W-:Y:S01]  /*62d0*/  PLOP3.LUT P1, PT, PT, PT, UP2, 0x80, 0x8 ;  /* 0x000000000008781c */ /* 0x000fe20003f2f028 */
[----:B------:R-:W-:Y:S03]  /*62e0*/  UPLOP3.LUT UP0, UPT, UPT, UPT, UPT, 0x40, 0x4 ;  /* 0x000000000004789c */ /* 0x000fe60003f0e870 */
[----:B------:R-:W-:Y:S06]  /*62f0*/  @UP2 UPLOP3.LUT UP0, UPT, UPT, UPT, UP1, 0x80, 0x8 ;  /* 0x000000000008289c */ /* 0x000fec0003f0f010 */
[----:B------:R-:W-:Y:S01]  /*6300*/  PLOP3.LUT P0, PT, PT, PT, UP0, 0x80, 0x8 ;  /* 0x000000000008781c */ /* 0x000fe20003f0f008 */
[----:B------:R-:W-:Y:S01]  /*6310*/  @!UPT UIADD3 URZ, UPT, UPT, URZ, URZ, URZ ;  /* 0x000000fffffff290 */ /* 0x000fe2000fffe0ff */
[----:B------:R-:W-:Y:S11]  /*6320*/  BRA.U !UP1, `(.L_x_105) ;  /* 0x0000000109407547 */ /* 0x000ff6000b800000 */
[----:B------:R-:W-:Y:S01]  /*6330*/  UISETP.NE.U32.AND UP0, UPT, UR54, URZ, UPT ;  /* 0x000000ff3600728c */ /* 0x000fe2000bf05070 */
[----:B------:R-:W-:Y:S01]  /*6340*/  R2UR UR6, R49 ;  /* 0x00000000310672ca */ /* 0x000fe200000e0000 */
[----:B------:R-:W2:Y:S01]  /*6350*/  LDCU.64 UR8, c[0x0][0x358] ;  /* 0x00006b00ff0877ac */ /* 0x000ea20008000a00 */
[----:B------:R-:W-:Y:S02]  /*6360*/  HFMA2 R46, -RZ, RZ, 0, 5.9604644775390625e-08 ;  /* 0x00000001ff2e7431 */ /* 0x000fe400000001ff */
[----:B-1----:R-:W-:Y:S01]  /*6370*/  IMAD.MOV.U32 R0, RZ, RZ, 0x1 ;  /* 0x00000001ff007424 */ /* 0x002fe200078e00ff */
[----:B------:R-:W-:Y:S06]  /*6380*/  UISETP.NE.AND.EX UP0, UPT, UR55, URZ, UPT, UP0 ;  /* 0x000000ff3700728c */ /* 0x000fec000bf05300 */
[----:B------:R-:W-:Y:S05]  /*6390*/  PLOP3.LUT P3, PT, PT, PT, UP0, 0x80, 0x8 ;  /* 0x000000000008781c */ /* 0x000fea0003f6f008 */
[----:B------:R-:W1:Y:S01]  /*63a0*/  @UP0 LDCU.64 UR4, c[0x0][0x888] ;  /* 0x00011100ff0407ac */ /* 0x000e620008000a00 */
[----:B------:R-:W-:Y:S07]  /*63b0*/  @UP0 UIMAD UR6, UR36, UR6, URZ ;  /* 0x00000006240602a4 */ /* 0x000fee000f8e02ff */
[----:B------:R-:W-:Y:S01]  /*63c0*/  @!P3 PRMT R46, R0, 0x7610, R46 ;  /* 0x00007610002eb816 */ /* 0x000fe2000000002e */
[----:B-1----:R-:W-:Y:S06]  /*63d0*/  @UP0 UIMAD.WIDE UR4, UR6, 0x4, UR4 ;  /* 0x00000004060408a5 */ /* 0x002fec000f8e0204 */
[----:B------:R-:W-:Y:S02]  /*63e0*/  IMAD.U32 R2, RZ, RZ, UR4 ;  /* 0x00000004ff027e24 */ /* 0x000fe4000f8e00ff */
[----:B------:R-:W-:Y:S03]  /*63f0*/  IMAD.U32 R3, RZ, RZ, UR5 ;  /* 0x00000005ff037e24 */ /* 0x000fe6000f8e00ff */
[----:B------:R-:W1:Y:S02]  /*6400*/  @!UP0 LDCU UR4, c[0x0][0x880] ;  /* 0x00011000ff0487ac */ /* 0x000e640008000800 */
[----:B--2--5:R2:W5:Y:S02]  /*6410*/  @P3 LDG.E R27, desc[UR8][R2.64] ;  /* 0x00000008021b3981 */ /* 0x024564000c1e1900 */
[----:B-12---:R-:W-:Y:S02]  /*6420*/  @!P3 MOV R27, UR4 ;  /* 0x00000004001bbc02 */ /* 0x006fe40008000f00 */
.L_x_105:
[----:B------:R-:W-:Y:S05]  /*6430*/  @!P4 BRA `(.L_x_106) ;  /* 0x000000000024c947 */ /* 0x000fea0003800000 */
[----:B------:R-:W-:Y:S01]  /*6440*/  ISETP.NE.U32.AND P3, PT, R40, RZ, PT ;  /* 0x000000ff2800720c */ /* 0x000fe20003f65070 */
[----:B------:R-:W2:Y:S03]  /*6450*/  LDCU.64 UR4, c[0x0][0x358] ;  /* 0x00006b00ff0477ac */ /* 0x000ea60008000a00 */
[----:B------:R-:W-:Y:S11]  /*6460*/  ISETP.NE.AND.EX P3, PT, R41, RZ, PT, P3 ;  /* 0x000000ff2900720c */ /* 0x000ff60003f65330 */
[----:B------:R-:W-:Y:S02]  /*6470*/  @!UPT UIADD3 URZ, UPT, UPT, URZ, URZ, URZ ;  /* 0x000000fffffff290 */ /* 0x000fe4000fffe0ff */
[----:B------:R-:W3:Y:S01]  /*6480*/  @P3 LDC.64 R2, c[0x0][0x8a8] ;  /* 0x00022a00ff023b82 */ /* 0x000ee20000000a00 */
[----:B-1----:R-:W-:Y:S04]  /*6490*/  @P3 IMAD R0, R42, UR36, RZ ;  /* 0x000000242a003c24 */ /* 0x002fe8000f8e02ff */
[----:B---3--:R-:W-:Y:S05]  /*64a0*/  @P3 IMAD.WIDE R2, R0, 0x4, R2 ;  /* 0x0000000400023825 */ /* 0x008fea00078e0202 */
[----:B--2--5:R2:W5:Y:S02]  /*64b0*/  @P3 LDG.E R24, desc[UR4][R2.64] ;  /* 0x0000000402183981 */ /* 0x024564000c1e1900 */
[----:B--2---:R-:W3:Y:S02]  /*64c0*/  @!P3 LDC R24, c[0x0][0x8a0] ;  /* 0x00022800ff18bb82 */ /* 0x004ee40000000800 */
.L_x_106:
[----:B-----5:R-:W-:Y:S01]  /*64d0*/  FSETP.NEU.AND P3, PT, R27, RZ, PT ;  /* 0x000000ff1b00720b */ /* 0x020fe20003f6d000 */
[----:B------:R-:W-:Y:S01]  /*64e0*/  IMAD.SHL.U32 R56, R44, 0x2, RZ ;  /* 0x000000022c387824 */ /* 0x000fe200078e00ff */
[----:B------:R-:W-:Y:S01]  /*64f0*/  SEL R3, RZ, 0xffffffff, P2 ;  /* 0xffffffffff037807 */ /* 0x000fe20001000000 */
[----:B------:R-:W-:Y:S01]  /*6500*/  BSSY B1, `(.L_x_107) ;  /* 0x0000034000017945 */ /* 0x000fe20003800000 */
[----:B------:R-:W-:Y:S01]  /*6510*/  @P1 LOP3.LUT P2, RZ, R46, 0xff, RZ, 0xc0, !PT ;  /* 0x000000ff2eff1812 */ /* 0x000fe2000784c0ff */
[----:B------:R-:W-:Y:S01]  /*6520*/  IMAD.MOV.U32 R63, RZ, RZ, 0x1 ;  /* 0x00000001ff3f7424 */ /* 0x000fe200078e00ff */
[----:B-1----:R-:W-:Y:S01]  /*6530*/  @P1 SEL R0, RZ, 0xffffffff, P3 ;  /* 0xffffffffff001807 */ /* 0x002fe20001800000 */
[C---:B------:R-:W-:Y:S01]  /*6540*/  IMAD R25, R22.reuse, 0x40, R23 ;  /* 0x0000004016197824 */ /* 0x040fe200078e0217 */
[----:B------:R-:W-:Y:S01]  /*6550*/  LOP3.LUT R59, R59, 0x1, RZ, 0x3c, !PT ;  /* 0x000000013b3b7812 */ /* 0x000fe200078e3cff */
[----:B------:R-:W-:Y:S01]  /*6560*/  IMAD.MOV.U32 R26, RZ, RZ, RZ ;  /* 0x000000ffff1a7224 */ /* 0x000fe200078e00ff */
[C---:B------:R-:W-:Y:S02]  /*6570*/  @P0 SEL R0, R3.reuse, R0, !P2 ;  /* 0x0000000003000207 */ /* 0x040fe40005000000 */
[----:B------:R-:W-:Y:S02]  /*6580*/  CS2R R38, SRZ ;  /* 0x0000000000267805 */ /* 0x000fe4000001ff00 */
[----:B------:R-:W-:Y:S02]  /*6590*/  LEA R53, R22, UR43, 0x3 ;  /* 0x0000002b16357c11 */ /* 0x000fe4000f8e18ff */
[----:B------:R-:W-:Y:S02]  /*65a0*/  CS2R R36, SRZ ;  /* 0x0000000000247805 */ /* 0x000fe4000001ff00 */
[----:B------:R-:W-:Y:S02]  /*65b0*/  @P1 LOP3.LUT R0, R0, 0x1, RZ, 0xc0, !PT ;  /* 0x0000000100001812 */ /* 0x000fe400078ec0ff */
[----:B------:R-:W-:Y:S02]  /*65c0*/  CS2R R30, SRZ ;  /* 0x00000000001e7805 */ /* 0x000fe4000001ff00 */
[----:B------:R-:W-:Y:S02]  /*65d0*/  PLOP3.LUT P2, PT, PT, PT, UP1, 0x80, 0x8 ;  /* 0x000000000008781c */ /* 0x000fe40003f4f018 */
[----:B------:R-:W-:Y:S02]  /*65e0*/  CS2R R28, SRZ ;  /* 0x00000000001c7805 */ /* 0x000fe4000001ff00 */
[----:B------:R-:W-:Y:S01]  /*65f0*/  ISETP.NE.U32.OR P6, PT, R0, 0x1, !P1 ;  /* 0x000000010000780c */ /* 0x000fe20004fc5470 */
[----:B------:R-:W-:Y:S01]  /*6600*/  VIADD R62, R56, UR43 ;  /* 0x0000002b383e7c36 */ /* 0x000fe20008000000 */
[----:B------:R-:W-:Y:S02]  /*6610*/  LOP3.LUT P4, R54, R46, 0xff, RZ, 0xc0, !PT ;  /* 0x000000ff2e367812 */ /* 0x000fe4000788c0ff */
[----:B------:R-:W-:Y:S02]  /*6620*/  SEL R2, RZ, 0xffffffff, P3 ;  /* 0xffffffffff027807 */ /* 0x000fe40001800000 */
[----:B------:R-:W-:Y:S03]  /*6630*/  P2R R61, PR, RZ, 0x40 ;  /* 0x00000040ff3d7803 */ /* 0x000fe60000000000 */
[----:B------:R-:W-:Y:S04]  /*6640*/  @P2 SEL R2, R3, R2, !P4 ;  /* 0x0000000203022207 */ /* 0x000fe80006000000 */
[----:B------:R-:W-:Y:S02]  /*6650*/  @P6 SHF.L.U32 R0, R59, 0x1f, RZ ;  /* 0x0000001f3b006819 */ /* 0x000fe400000006ff */
[----:B------:R-:W-:Y:S02]  /*6660*/  LOP3.LUT R2, R2, 0x1, RZ, 0xc0, !PT ;  /* 0x0000000102027812 */ /* 0x000fe400078ec0ff */
[----:B------:R1:W2:Y:S02]  /*6670*/  @P6 SYNCS.PHASECHK.TRANS64.TRYWAIT P1, [UR43+0x30], R0 ;  /* 0x00003000ff0065a7 */ /* 0x0002a4000802112b */
[----:B------:R-:W-:Y:S04]  /*6680*/  ISETP.NE.U32.AND P5, PT, R2, 0x1, PT ;  /* 0x000000010200780c */ /* 0x000fe80003fa5070 */
[----:B------:R-:W-:Y:S02]  /*6690*/  P2R R64, PR, RZ, 0x20 ;  /* 0x00000020ff407803 */ /* 0x000fe40000000000 */
[----:B-1----:R-:W-:Y:S04]  /*66a0*/  SHF.L.U32 R0, R58, 0x1f, RZ ;  /* 0x0000001f3a007819 */ /* 0x002fe800000006ff */
[----:B------:R1:W4:Y:S01]  /*66b0*/  SYNCS.PHASECHK.TRANS64.TRYWAIT P0, [R53+URZ+0xa0], R0 ;  /* 0x0000a000350075a7 */ /* 0x00032200080011ff */
[----:B--2---:R-:W-:Y:S01]  /*66c0*/  @P6 SEL R63, RZ, 0x1, !P1 ;  /* 0x00000001ff3f6807 */ /* 0x004fe20004800000 */
[----:B-1----:R-:W-:Y:S06]  /*66d0*/  @!P6 BRA `(.L_x_108) ;  /* 0x000000000058e947 */ /* 0x002fec0003800000 */
[C---:B------:R-:W-:Y:S01]  /*66e0*/  VIADD R2, R62.reuse, 0x200 ;  /* 0x000002003e027836 */ /* 0x040fe20000000000 */
[----:B------:R-:W-:Y:S01]  /*66f0*/  LOP3.LUT P6, RZ, R45, 0x40, RZ, 0xc0, !PT ;  /* 0x000000402dff7812 */ /* 0x000fe200078cc0ff */
[----:B------:R-:W-:Y:S01]  /*6700*/  BSSY B0, `(.L_x_109) ;  /* 0x000000e000007945 */ /* 0x000fe20003800000 */
[----:B------:R-:W-:Y:S01]  /*6710*/  ISETP.NE.AND P2, PT, R63, RZ, PT ;  /* 0x000000ff3f00720c */ /* 0x000fe20003f45270 */
[----:B------:R-:W-:Y:S01]  /*6720*/  @P5 VIADD R4, R62, 0x210 ;  /* 0x000002103e045836 */ /* 0x000fe20000000000 */
[----:B------:R-:W-:Y:S01]  /*6730*/  PLOP3.LUT P1, PT, PT, PT, PT, 0x8, 0x80 ;  /* 0x000000000080781c */ /* 0x000fe20003f2e170 */
[----:B------:R-:W-:Y:S01]  /*6740*/  IMAD.MOV.U32 R39, RZ, RZ, RZ ;  /* 0x000000ffff277224 */ /* 0x000fe200078e00ff */
[----:B------:R-:W-:Y:S02]  /*6750*/  @P5 PLOP3.LUT P1, PT, P6, PT, PT, 0x80, 0x8 ;  /* 0x000000000008581c */ /* 0x000fe4000372f070 */
[----:B------:R-:W-:Y:S02]  /*6760*/  CS2R R36, SRZ ;  /* 0x0000000000247805 */ /* 0x000fe4000001ff00 */
[----:B------:R-:W-:Y:S02]  /*6770*/  CS2R R30, SRZ ;  /* 0x00000000001e7805 */ /* 0x000fe4000001ff00 */
[----:B------:R-:W-:Y:S07]  /*6780*/  CS2R R28, SRZ ;  /* 0x00000000001c7805 */ /* 0x000fee000001ff00 */
[----:B------:R-:W-:Y:S01]  /*6790*/  @P1 VIADD R4, R2, 0xfffffff0 ;  /* 0xfffffff002041836 */ /* 0x000fe20000000000 */
[----:B------:R-:W-:Y:S06]  /*67a0*/  @P2 BRA `(.L_x_110) ;  /* 0x00000000000c2947 */ /* 0x000fec0003800000 */
[----:B------:R-:W-:Y:S04]  /*67b0*/  SHF.L.U32 R3, R59, 0x1f, RZ ;  /* 0x0000001f3b037819 */ /* 0x000fe800000006ff */
[----:B------:R-:W1:Y:S02]  /*67c0*/  SYNCS.PHASECHK.TRANS64.TRYWAIT P1, [UR43+0x30], R3 ;  /* 0x00003003ff0075a7 */ /* 0x000e64000802112b */
[----:B-1----:R-:W-:Y:S05]  /*67d0*/  @!P1 BRA `(.L_x_111) ;  /* 0x0000003000349947 */ /* 0x002fea0003800000 */
.L_x_110:
[----:B------:R-:W-:Y:S05]  /*67e0*/  BSYNC B0 ;  /* 0x0000000000007941 */ /* 0x000fea0003800000 */
.L_x_109:
[----:B------:R-:W-:Y:S01]  /*67f0*/  ISETP.NE.AND P1, PT, R64, RZ, PT ;  /* 0x000000ff4000720c */ /* 0x000fe20003f25270 */
[----:B------:R-:W-:Y:S11]  /*6800*/  HFMA2 R26, -RZ, RZ, 0, 5.9604644775390625e-08 ;  /* 0x00000001ff1a7431 */ /* 0x000ff600000001ff */
[----:B------:R-:W-:Y:S01]  /*6810*/  @!UPT UIADD3 URZ, UPT, UPT, URZ, URZ, URZ ;  /* 0x000000fffffff290 */ /* 0x000fe2000fffe0ff */
[----:B------:R2:W1:Y:S04]  /*6820*/  @P1 LDS.128 R36, [R4] ;  /* 0x0000000004241984 */ /* 0x0004680000000c00 */
[----:B------:R2:W1:Y:S02]  /*6830*/  @P1 LDS.128 R28, [R56+UR43+0x200] ;  /* 0x0002002b381c1984 */ /* 0x0004640008000c00 */
.L_x_108:
[----:B------:R-:W-:Y:S05]  /*6840*/  BSYNC B1 ;  /* 0x0000000000017941 */ /* 0x000fea0003800000 */
.L_x_107:
[----:B-1----:R-:W-:Y:S04]  /*6850*/  SHF.R.U32.HI R2, RZ, 0x15, R25 ;  /* 0x00000015ff027819 */ /* 0x002fe80000011619 */
[----:B------:R-:W-:Y:S01]  /*6860*/  LOP3.LUT P1, RZ, R2, 0x3, R47, 0x48, !PT ;  /* 0x0000000302ff7812 */ /* 0x000fe2000782482f */
[----:B------:R-:W-:Y:S01]  /*6870*/  @!UPT UIADD3 URZ, UPT, UPT, URZ, URZ, URZ ;  /* 0x000000fffffff290 */ /* 0x000fe2000fffe0ff */
[----:B----4-:R-:W-:Y:S11]  /*6880*/  @P0 BRA `(.L_x_112) ;  /* 0x0000000000080947 */ /* 0x010ff60003800000 */
[----:B------:R-:W1:Y:S02]  /*6890*/  SYNCS.PHASECHK.TRANS64.TRYWAIT P0, [R53+URZ+0xa0], R0 ;  /* 0x0000a000350075a7 */ /* 0x000e6400080011ff */
[----:B-1----:R-:W-:Y:S05]  /*68a0*/  @!P0 BRA `(.L_x_113) ;  /* 0x0000003000188947 */ /* 0x002fea0003800000 */
.L_x_112:
[----:B------:R-:W-:Y:S05]  /*68b0*/  @!P1 BRA `(.L_x_114) ;  /* 0x0000000000409947 */ /* 0x000fea0003800000 */
[----:B------:R-:W4:Y:S01]  /*68c0*/  LDCU.64 UR8, c[0x4][0x70] ;  /* 0x01000e00ff0877ac */ /* 0x000f220008000a00 */
[----:B------:R-:W-:Y:S01]  /*68d0*/  MOV R3, 0x0 ;  /* 0x0000000000037802 */ /* 0x000fe20000000f00 */
[----:B------:R-:W-:Y:S02]  /*68e0*/  HFMA2 R12, -RZ, RZ, 0, 5.9604644775390625e-08 ;  /* 0x00000001ff0c7431 */ /* 0x000fe400000001ff */
[----:B------:R-:W-:Y:S02]  /*68f0*/  IMAD.MOV.U32 R8, RZ, RZ, 0x192 ;  /* 0x00000192ff087424 */ /* 0x000fe400078e00ff */
[----:B------:R-:W-:Y:S01]  /*6900*/  IMAD.MOV.U32 R13, RZ, RZ, RZ ;  /* 0x000000ffff0d7224 */ /* 0x000fe200078e00ff */
[----:B------:R-:W5:Y:S01]  /*6910*/  LDCU.64 UR6, c[0x4][0x78] ;  /* 0x01000f00ff0677ac */ /* 0x000f620008000a00 */
[----:B------:R-:W1:Y:S01]  /*6920*/  LDC.64 R2, c[0x4][R3] ;  /* 0x0100000003027b82 */ /* 0x000e620000000a00 */
[----:B------:R-:W3:Y:S01]  /*6930*/  LDCU.64 UR4, c[0x4][0x10] ;  /* 0x01000200ff0477ac */ /* 0x000ee20008000a00 */
[----:B----4-:R-:W-:Y:S01]  /*6940*/  MOV R5, UR9 ;  /* 0x0000000900057c02 */ /* 0x010fe20008000f00 */
[----:B--2---:R-:W-:Y:S01]  /*6950*/  IMAD.U32 R4, RZ, RZ, UR8 ;  /* 0x00000008ff047e24 */ /* 0x004fe2000f8e00ff */
[----:B-----5:R-:W-:Y:S01]  /*6960*/  MOV R7, UR7 ;  /* 0x0000000700077c02 */ /* 0x020fe20008000f00 */
[----:B------:R-:W-:Y:S01]  /*6970*/  IMAD.U32 R6, RZ, RZ, UR6 ;  /* 0x00000006ff067e24 */ /* 0x000fe2000f8e00ff */
[----:B---3--:R-:W-:Y:S01]  /*6980*/  MOV R11, UR5 ;  /* 0x00000005000b7c02 */ /* 0x008fe20008000f00 */
[----:B------:R-:W-:Y:S02]  /*6990*/  IMAD.U32 R10, RZ, RZ, UR4 ;  /* 0x00000004ff0a7e24 */ /* 0x000fe4000f8e00ff */
[----:B------:R-:W-:Y:S07]  /*69a0*/  LEPC R20, `(.L_x_114) ;  /* 0x000000001014794e */ /* 0x000fee0000000000 */
[----:B-1----:R-:W-:Y:S05]  /*69b0*/  CALL.ABS.NOINC R2 ;  /* 0x0000000002007343 */ /* 0x002fea0003c00000 */
.L_x_114:
[----:B------:R-:W-:Y:S05]  /*69c0*/  WARPSYNC.ALL ;  /* 0x0000000000007948 */ /* 0x000fea0003800000 */
[----:B------:R-:W-:Y:S01]  /*69d0*/  R2UR UR4, R25 ;  /* 0x00000000190472ca */ /* 0x000fe200000e0000 */
[--C-:B------:R-:W-:Y:S01]  /*69e0*/  HADD2.F32 R3, -RZ, R28.reuse.H0_H0 ;  /* 0x2000001cff037230 */ /* 0x100fe20000004100 */
[----:B------:R-:W-:Y:S01]  /*69f0*/  MOV R65, 0x10 ;  /* 0x0000001000417802 */ /* 0x000fe20000000f00 */
[--C-:B------:R-:W-:Y:S01]  /*6a00*/  HADD2.F32 R20, -RZ, R29.reuse.H0_H0 ;  /* 0x2000001dff147230 */ /* 0x100fe20000004100 */
[----:B------:R-:W-:Y:S01]  /*6a10*/  LOP3.LUT P6, RZ, R45, 0x40, RZ, 0xc0, !PT ;  /* 0x000000402dff7812 */ /* 0x000fe200078cc0ff */
[----:B------:R-:W-:Y:S01]  /*6a20*/  HADD2.F32 R21, -RZ, R29.H1_H1 ;  /* 0x3000001dff157230 */ /* 0x000fe20000004100 */
[----:B------:R-:W-:Y:S01]  /*6a30*/  ISETP.NE.AND P0, PT, R60, RZ, PT ;  /* 0x000000ff3c00720c */ /* 0x000fe20003f05270 */
[----:B------:R-:W-:Y:S01]  /*6a40*/  BSSY.RECONVERGENT B0, `(.L_x_115) ;  /* 0x0000052000007945 */ /* 0x000fe20003800200 */
[----:B------:R-:W-:Y:S04]  /*6a50*/  SEL R65, R65, 0xfffffff0, !P6 ;  /* 0xfffffff041417807 */ /* 0x000fe80007000000 */
[----:B------:R-:W-:Y:S01]  /*6a60*/  IADD3 R62, PT, PT, R62, R65, RZ ;  /* 0x000000413e3e7210 */ /* 0x000fe20007ffe0ff */
[----:B--2---:R-:W1:Y:S02]  /*6a70*/  LDTM.x16 R4, tmem[UR4] ;  /* 0x00000004000479ee */ /* 0x004e640008240000 */
[C---:B-1-3--:R-:W-:Y:S01]  /*6a80*/  FMUL R0, R24.reuse, R4 ;  /* 0x0000000418007220 */ /* 0x04afe20000400000 */
[----:B------:R-:W-:Y:S02]  /*6a90*/  HADD2.F32 R4, -RZ, R28.H1_H1 ;  /* 0x3000001cff047230 */ /* 0x000fe40000004100 */
[C---:B------:R-:W-:Y:S01]  /*6aa0*/  FMUL R2, R24.reuse, R5 ;  /* 0x0000000518027220 */ /* 0x040fe20000400000 */
[C---:B------:R-:W-:Y:S01]  /*6ab0*/  FMUL R7, R24.reuse, R7 ;  /* 0x0000000718077220 */ /* 0x040fe20000400000 */
[C---:B------:R-:W-:Y:S01]  /*6ac0*/  FFMA R0, R27.reuse, R3, R0 ;  /* 0x000000031b007223 */ /* 0x040fe20000000000 */
[C---:B------:R-:W-:Y:S01]  /*6ad0*/  FMUL R3, R24.reuse, R6 ;  /* 0x0000000618037220 */ /* 0x040fe20000400000 */
[C---:B------:R-:W-:Y:S01]  /*6ae0*/  FFMA R2, R27.reuse, R4, R2 ;  /* 0x000000041b027223 */ /* 0x040fe20000000002 */
[C---:B------:R-:W-:Y:S01]  /*6af0*/  FMUL R4, R24.reuse, R8 ;  /* 0x0000000818047220 */ /* 0x040fe20000400000 */
[C---:B------:R-:W-:Y:S01]  /*6b00*/  FMUL R8, R24.reuse, R12 ;  /* 0x0000000c18087220 */ /* 0x040fe20000400000 */
[----:B------:R-:W-:Y:S01]  /*6b10*/  FMUL R12, R24, R16 ;  /* 0x00000010180c7220 */ /* 0x000fe20000400000 */
[--C-:B------:R-:W-:Y:S01]  /*6b20*/  HADD2.F32 R16, -RZ, R30.reuse.H0_H0 ;  /* 0x2000001eff107230 */ /* 0x100fe20000004100 */
[----:B------:R-:W-:Y:S01]  /*6b30*/  F2FP.F16.F32.PACK_AB R32, R2, R0 ;  /* 0x000000000220723e */ /* 0x000fe200000000ff */
[----:B------:R-:W-:Y:S02]  /*6b40*/  HADD2.F32 R0, -RZ, R30.H1_H1 ;  /* 0x3000001eff007230 */ /* 0x000fe40000004100 */
[C---:B------:R-:W-:Y:S01]  /*6b50*/  FMUL R5, R24.reuse, R9 ;  /* 0x0000000918057220 */ /* 0x040fe20000400000 */
[C---:B------:R-:W-:Y:S01]  /*6b60*/  FFMA R3, R27.reuse, R20, R3 ;  /* 0x000000141b037223 */ /* 0x040fe20000000003 */
[C---:B------:R-:W-:Y:S01]  /*6b70*/  FFMA R7, R27.reuse, R21, R7 ;  /* 0x000000151b077223 */ /* 0x040fe20000000007 */
[--C-:B------:R-:W-:Y:S02]  /*6b80*/  HADD2.F32 R2, -RZ, R31.reuse.H0_H0 ;  /* 0x2000001fff027230 */ /* 0x100fe40000004100 */
[C---:B------:R-:W-:Y:S01]  /*6b90*/  FFMA R4, R27.reuse, R16, R4 ;  /* 0x000000101b047223 */ /* 0x040fe20000000004 */
[C---:B------:R-:W-:Y:S01]  /*6ba0*/  FMUL R6, R24.reuse, R10 ;  /* 0x0000000a18067220 */ /* 0x040fe20000400000 */
[C---:B------:R-:W-:Y:S01]  /*6bb0*/  FFMA R5, R27.reuse, R0, R5 ;  /* 0x000000001b057223 */ /* 0x040fe20000000005 */
[----:B------:R-:W-:Y:S02]  /*6bc0*/  HADD2.F32 R16, -RZ, R31.H1_H1 ;  /* 0x3000001fff107230 */ /* 0x000fe40000004100 */
[C---:B------:R-:W-:Y:S01]  /*6bd0*/  FMUL R11, R24.reuse, R11 ;  /* 0x0000000b180b7220 */ /* 0x040fe20000400000 */
[--C-:B------:R-:W-:Y:S02]  /*6be0*/  HADD2.F32 R0, -RZ, R36.reuse.H0_H0 ;  /* 0x20000024ff007230 */ /* 0x100fe40000004100 */
[----:B------:R-:W-:Y:S01]  /*6bf0*/  FFMA R6, R27, R2, R6 ;  /* 0x000000021b067223 */ /* 0x000fe20000000006 */
[----:B------:R-:W-:Y:S01]  /*6c00*/  F2FP.F16.F32.PACK_AB R33, R7, R3 ;  /* 0x000000030721723e */ /* 0x000fe200000000ff */
[----:B------:R-:W-:Y:S02]  /*6c10*/  HADD2.F32 R2, -RZ, R36.H1_H1 ;  /* 0x30000024ff027230 */ /* 0x000fe40000004100 */
[C---:B------:R-:W-:Y:S01]  /*6c20*/  FFMA R11, R27.reuse, R16, R11 ;  /* 0x000000101b0b7223 */ /* 0x040fe2000000000b */
[C---:B------:R-:W-:Y:S01]  /*6c30*/  FMUL R9, R24.reuse, R13 ;  /* 0x0000000d18097220 */ /* 0x040fe20000400000 */
[--C-:B------:R-:W-:Y:S02]  /*6c40*/  HADD2.F32 R3, -RZ, R37.reuse.H0_H0 ;  /* 0x20000025ff037230 */ /* 0x100fe40000004100 */
[C---:B------:R-:W-:Y:S01]  /*6c50*/  FFMA R8, R27.reuse, R0, R8 ;  /* 0x000000001b087223 */ /* 0x040fe20000000008 */
[C---:B------:R-:W-:Y:S01]  /*6c60*/  FMUL R10, R24.reuse, R14 ;  /* 0x0000000e180a7220 */ /* 0x040fe20000400000 */
[----:B------:R-:W-:Y:S02]  /*6c70*/  HADD2.F32 R0, -RZ, R37.H1_H1 ;  /* 0x30000025ff007230 */ /* 0x000fe40000004100 */
[C---:B------:R-:W-:Y:S01]  /*6c80*/  FMUL R15, R24.reuse, R15 ;  /* 0x0000000f180f7220 */ /* 0x040fe20000400000 */
[C---:B------:R-:W-:Y:S01]  /*6c90*/  FFMA R9, R27.reuse, R2, R9 ;  /* 0x000000021b097223 */ /* 0x040fe20000000009 */
[----:B------:R-:W-:Y:S01]  /*6ca0*/  FFMA R10, R27, R3, R10 ;  /* 0x000000031b0a7223 */ /* 0x000fe2000000000a */
[--C-:B------:R-:W-:Y:S01]  /*6cb0*/  HADD2.F32 R2, -RZ, R38.reuse.H0_H0 ;  /* 0x20000026ff027230 */ /* 0x100fe20000004100 */
[----:B------:R-:W-:Y:S01]  /*6cc0*/  F2FP.F16.F32.PACK_AB R34, R5, R4 ;  /* 0x000000040522723e */ /* 0x000fe200000000ff */
[----:B------:R-:W-:Y:S02]  /*6cd0*/  HADD2.F32 R3, -RZ, R38.H1_H1 ;  /* 0x30000026ff037230 */ /* 0x000fe40000004100 */
[----:B------:R-:W-:Y:S01]  /*6ce0*/  FFMA R15, R27, R0, R15 ;  /* 0x000000001b0f7223 */ /* 0x000fe2000000000f */
[C---:B------:R-:W-:Y:S01]  /*6cf0*/  FMUL R13, R24.reuse, R17 ;  /* 0x00000011180d7220 */ /* 0x040fe20000400000 */
[--C-:B------:R-:W-:Y:S02]  /*6d00*/  HADD2.F32 R4, -RZ, R39.reuse.H0_H0 ;  /* 0x20000027ff047230 */ /* 0x100fe40000004100 */
[C---:B------:R-:W-:Y:S01]  /*6d10*/  FMUL R14, R24.reuse, R18 ;  /* 0x00000012180e7220 */ /* 0x040fe20000400000 */
[----:B------:R-:W-:Y:S02]  /*6d20*/  HADD2.F32 R0, -RZ, R39.H1_H1 ;  /* 0x30000027ff007230 */ /* 0x000fe40000004100 */
[----:B------:R-:W-:Y:S01]  /*6d30*/  FMUL R19, R24, R19 ;  /* 0x0000001318137220 */ /* 0x000fe20000400000 */
[----:B------:R-:W-:Y:S01]  /*6d40*/  F2FP.F16.F32.PACK_AB R35, R11, R6 ;  /* 0x000000060b23723e */ /* 0x000fe200000000ff */
[C---:B------:R-:W-:Y:S01]  /*6d50*/  FFMA R12, R27.reuse, R2, R12 ;  /* 0x000000021b0c7223 */ /* 0x040fe2000000000c */
[C---:B------:R-:W-:Y:S01]  /*6d60*/  FFMA R13, R27.reuse, R3, R13 ;  /* 0x000000031b0d7223 */ /* 0x040fe2000000000d */
[C---:B------:R-:W-:Y:S01]  /*6d70*/  FFMA R14, R27.reuse, R4, R14 ;  /* 0x000000041b0e7223 */ /* 0x040fe2000000000e */
[----:B------:R-:W-:Y:S01]  /*6d80*/  FFMA R19, R27, R0, R19 ;  /* 0x000000001b137223 */ /* 0x000fe20000000013 */
[----:B------:R1:W-:Y:S01]  /*6d90*/  STS.128 [R56+UR43+0x200], R32 ;  /* 0x0002002038007988 */ /* 0x0003e20008000c2b */
[----:B------:R-:W-:Y:S02]  /*6da0*/  F2FP.F16.F32.PACK_AB R8, R9, R8 ;  /* 0x000000080908723e */ /* 0x000fe400000000ff */
[----:B------:R-:W-:Y:S02]  /*6db0*/  F2FP.F16.F32.PACK_AB R9, R15, R10 ;  /* 0x0000000a0f09723e */ /* 0x000fe400000000ff */
[----:B------:R-:W-:Y:S02]  /*6dc0*/  F2FP.F16.F32.PACK_AB R10, R13, R12 ;  /* 0x0000000c0d0a723e */ /* 0x000fe400000000ff */
[----:B------:R-:W-:Y:S05]  /*6dd0*/  F2FP.F16.F32.PACK_AB R11, R19, R14 ;  /* 0x0000000e130b723e */ /* 0x000fea00000000ff */
[----:B------:R1:W-:Y:S01]  /*6de0*/  STS.128 [R62+0x200], R8 ;  /* 0x000200083e007388 */ /* 0x0003e20000000c00 */
[----:B------:R-:W-:Y:S01]  /*6df0*/  @!PT LDS RZ, [RZ] ;  /* 0x00000000fffff984 */ /* 0x000fe20000000800 */
[----:B------:R-:W-:Y:S01]  /*6e00*/  @!PT LDS RZ, [RZ] ;  /* 0x00000000fffff984 */ /* 0x000fe20000000800 */
[----:B------:R-:W-:Y:S01]  /*6e10*/  @!PT LDS RZ, [RZ] ;  /* 0x00000000fffff984 */ /* 0x000fe20000000800 */
[----:B------:R-:W-:Y:S01]  /*6e20*/  @!PT LDS RZ, [RZ] ;  /* 0x00000000fffff984 */ /* 0x000fe20000000800 */
[----:B------:R2:W-:Y:S07]  /*6e30*/  MEMBAR.ALL.CTA ;  /* 0x0000000000007992 */ /* 0x0005ee0000008000 */
[----:B--2---:R-:W2:Y:S02]  /*6e40*/  FENCE.VIEW.ASYNC.S ;  /* 0x00000000000073c6 */ /* 0x004ea40000000000 */
[----:B--2---:R-:W-:Y:S06]  /*6e50*/  BAR.SYNC.DEFER_BLOCKING 0x1, 0x80 ;  /* 0x0042000000007b1d */ /* 0x004fec0000010000 */
[----:B------:R-:W-:Y:S05]  /*6e60*/  @P0 BRA `(.L_x_116) ;  /* 0x00000000003c0947 */ /* 0x000fea0003800000 */
[----:B------:R-:W2:Y:S01]  /*6e70*/  LDCU.64 UR6, c[0x0][0x348] ;  /* 0x00006900ff0677ac */ /* 0x000ea20008000a00 */
[----:B------:R-:W-:Y:S01]  /*6e80*/  UIADD3 UR4, UPT, UPT, UR43, 0x200, URZ ;  /* 0x000002002b047890 */ /* 0x000fe2000fffe0ff */
[----:B------:R-:W-:Y:S01]  /*6e90*/  UMOV UR51, UR36 ;  /* 0x0000002400337c82 */ /* 0x000fe20008000000 */
[----:B------:R-:W-:Y:S02]  /*6ea0*/  UIADD3 UR9, UPT, UPT, UR49, 0x40, URZ ;  /* 0x0000004031097890 */ /* 0x000fe4000fffe0ff */
[----:B------:R-:W-:Y:S02]  /*6eb0*/  UIADD3 UR8, UPT, UPT, UR43, 0xa00, URZ ;  /* 0x00000a002b087890 */ /* 0x000fe4000fffe0ff */
[----:B------:R-:W-:Y:S01]  /*6ec0*/  MOV R52, UR4 ;  /* 0x0000000400347c02 */ /* 0x000fe20008000f00 */
[----:B------:R-:W-:Y:S01]  /*6ed0*/  UMOV UR10, UR50 ;  /* 0x00000032000a7c82 */ /* 0x000fe20008000000 */
[----:B------:R-:W-:Y:S02]  /*6ee0*/  UMOV UR11, UR36 ;  /* 0x00000024000b7c82 */ /* 0x000fe40008000000 */
[----:B------:R-:W-:Y:S01]  /*6ef0*/  R2UR UR48, R52 ;  /* 0x00000000343072ca */ /* 0x000fe200000e0000 */
[----:B--2---:R-:W-:Y:S04]  /*6f00*/  UIADD3 UR4, UP0, UPT, UR6, 0x680, URZ ;  /* 0x0000068006047890 */ /* 0x004fe8000ff1e0ff */
[----:B------:R-:W-:Y:S09]  /*6f10*/  UIADD3.X UR5, UPT, UPT, URZ, UR7, URZ, UP0, !UPT ;  /* 0x00000007ff057290 */ /* 0x000ff200087fe4ff */
[----:B------:R2:W-:Y:S01]  /*6f20*/  UTMASTG.3D [UR48], [UR4] ;  /* 0x00000030040073b5 */ /* 0x0005e20008010000 */
[----:B------:R2:W-:Y:S01]  /*6f30*/  UTMASTG.3D [UR8], [UR4] ;  /* 0x00000008040073b5 */ /* 0x0005e20008010000 */
[----:B------:R0:W-:Y:S01]  /*6f40*/  UTMACMDFLUSH ;  /* 0x00000000000079b7 */ /* 0x0001e20000000000 */
[----:B--2---:R-:W-:Y:S04]  /*6f50*/  DEPBAR.LE SB0, 0x1 ;  /* 0x000080400000791a */ /* 0x004fe80000000000 */
.L_x_116:
[----:B------:R-:W-:Y:S05]  /*6f60*/  BSYNC.RECONVERGENT B0 ;  /* 0x0000000000007941 */ /* 0x000fea0003800200 */
.L_x_115:
[----:B------:R-:W-:Y:S01]  /*6f70*/  BAR.SYNC.DEFER_BLOCKING 0x1, 0x80 ;  /* 0x0042000000007b1d */ /* 0x000fe20000010000 */
[----:B------:R-:W-:Y:S01]  /*6f80*/  ISETP.NE.AND P1, PT, R61, RZ, PT ;  /* 0x000000ff3d00720c */ /* 0x000fe20003f25270 */
[----:B------:R-:W-:Y:S01]  /*6f90*/  UISETP.NE.AND UP0, UPT, UR52, URZ, UPT ;  /* 0x000000ff3400728c */ /* 0x000fe2000bf05270 */
[----:B------:R-:W-:Y:S11]  /*6fa0*/  LEA R2, R26, UR43, 0x3 ;  /* 0x0000002b1a027c11 */ /* 0x000ff6000f8e18ff */
[----:B------:R-:W-:Y:S01]  /*6fb0*/  @P1 SHF.L.U32 R3, R59, 0x1f, RZ ;  /* 0x0000001f3b031819 */ /* 0x000fe200000006ff */
[----:B------:R-:W-:Y:S06]  /*6fc0*/  BRA.U !UP0, `(.L_x_117) ;  /* 0x0000000108247547 */ /* 0x000fec000b800000 */
[----:B------:R-:W-:Y:S01]  /*6fd0*/  IMAD.U32 R4, RZ, RZ, UR46 ;  /* 0x0000002eff047e24 */ /* 0x000fe2000f8e00ff */
[----:B------:R-:W-:Y:S01]  /*6fe0*/  MOV R0, UR47 ;  /* 0x0000002f00007c02 */ /* 0x000fe20008000f00 */
[----:B------:R-:W-:Y:S03]  /*6ff0*/  UIADD3 UR4, UPT, UPT, UR46, 0x1, URZ ;  /* 0x000000012e047890 */ /* 0x000fe6000fffe0ff */
[----:B------:R-:W-:Y:S01]  /*7000*/  @P1 LEA R4, R4, UR43, 0x3 ;  /* 0x0000002b04041c11 */ /* 0x000fe2000f8e18ff */
[----:B------:R-:W-:Y:S04]  /*7010*/  UISETP.NE.AND UP0, UPT, UR4, 0x4, UPT ;  /* 0x000000040400788c */ /* 0x000fe8000bf05270 */
[----:B------:R-:W-:Y:S01]  /*7020*/  @P1 VIADD R4, R4, 0x50 ;  /* 0x0000005004041836 */ /* 0x000fe20000000000 */
[----:B------:R-:W-:Y:S04]  /*7030*/  USEL UR46, UR4, URZ, UP0 ;  /* 0x000000ff042e7287 */ /* 0x000fe80008000000 */
[----:B------:R-:W-:Y:S04]  /*7040*/  @P1 PRMT R0, R0, 0x654, R4 ;  /* 0x0000065400001816 */ /* 0x000fe80000000004 */
[----:B------:R2:W-:Y:S04]  /*7050*/  @P1 SYNCS.ARRIVE.TRANS64.RED.A1T0 RZ, [R0+URZ], RZ ;  /* 0x000000ff00ff19a7 */ /* 0x0005e800081004ff */
.L_x_117:
[----:B------:R-:W3:Y:S01]  /*7060*/  @P1 SYNCS.PHASECHK.TRANS64.TRYWAIT P0, [R2+URZ+0x30], R3 ;  /* 0x00003003020015a7 */ /* 0x000ee200080011ff */
[----:B------:R-:W-:Y:S01]  /*7070*/  BSSY B1, `(.L_x_118) ;  /* 0x0000012000017945 */ /* 0x000fe20003800000 */
[----:B---3--:R-:W-:Y:S03]  /*7080*/  @P1 SEL R63, RZ, 0x1, !P0 ;  /* 0x00000001ff3f1807 */ /* 0x008fe60004000000 */
[----:B------:R-:W-:Y:S05]  /*7090*/  @!P1 BRA `(.L_x_119) ;  /* 0x00000000003c9947 */ /* 0x000fea0003800000 */
[----:B------:R-:W-:Y:S01]  /*70a0*/  ISETP.NE.AND P1, PT, R64, RZ, PT ;  /* 0x000000ff4000720c */ /* 0x000fe20003f25270 */
[----:B------:R-:W-:Y:S01]  /*70b0*/  BSSY B0, `(.L_x_120) ;  /* 0x0000009000007945 */ /* 0x000fe20003800000 */
[----:B------:R-:W-:Y:S11]  /*70c0*/  ISETP.NE.AND P0, PT, R63, RZ, PT ;  /* 0x000000ff3f00720c */ /* 0x000ff60003f05270 */
[----:B------:R-:W-:Y:S05]  /*70d0*/  @P1 IMAD R4, R26, 0x1000, R56 ;  /* 0x000010001a041824 */ /* 0x000fea00078e0238 */
[----:B------:R-:W-:Y:S05]  /*70e0*/  @P1 IADD3 R3, PT, PT, R4, UR43, RZ ;  /* 0x0000002b04031c10 */ /* 0x000fea000fffe0ff */
[----:B------:R-:W-:Y:S01]  /*70f0*/  @P1 IMAD.IADD R3, R65, 0x1, R3 ;  /* 0x0000000141031824 */ /* 0x000fe200078e0203 */
[----:B------:R-:W-:Y:S06]  /*7100*/  @P0 BRA `(.L_x_121) ;  /* 0x00000000000c0947 */ /* 0x000fec0003800000 */
[----:B--2---:R-:W-:Y:S04]  /*7110*/  SHF.L.U32 R0, R59, 0x1f, RZ ;  /* 0x0000001f3b007819 */ /* 0x004fe800000006ff */
[----:B------:R-:W2:Y:S02]  /*7120*/  SYNCS.PHASECHK.TRANS64.TRYWAIT P0, [R2+URZ+0x30], R0 ;  /* 0x00003000020075a7 */ /* 0x000ea400080011ff */
[----:B--2---:R-:W-:Y:S05]  /*7130*/  @!P0 BRA `(.L_x_122) ;  /* 0x0000002800088947 */ /* 0x004fea0003800000 */
.L_x_121:
[----:B------:R-:W-:Y:S05]  /*7140*/  BSYNC B0 ;  /* 0x0000000000007941 */ /* 0x000fea0003800000 */
.L_x_120:
[----:B------:R-:W-:Y:S02]  /*7150*/  ISETP.NE.AND P0, PT, R64, RZ, PT ;  /* 0x000000ff4000720c */ /* 0x000fe40003f05270 */
[----:B------:R-:W-:Y:S11]  /*7160*/  IADD3 R26, PT, PT, R26, 0x1, RZ ;  /* 0x000000011a1a7810 */ /* 0x000ff60007ffe0ff */
[----:B------:R3:W4:Y:S04]  /*7170*/  @P0 LDS.128 R28, [R4+UR43+0x200] ;  /* 0x0002002b041c0984 */ /* 0x0007280008000c00 */
[----:B------:R3:W1:Y:S02]  /*7180*/  @P0 LDS.128 R36, [R3+0x200] ;  /* 0x0002000003240984 */ /* 0x0006640000000c00 */
.L_x_119:
[----:B------:R-:W-:Y:S05]  /*7190*/  BSYNC B1 ;  /* 0x0000000000017941 */ /* 0x000fea0003800000 */
.L_x_118:
[----:B--2---:R-:W-:Y:S05]  /*71a0*/  VIADD R0, R25, 0x10 ;  /* 0x0000001019007836 */ /* 0x004fea0000000000 */
[----:B------:R-:W-:Y:S04]  /*71b0*/  SHF.R.U32.HI R0, RZ, 0x15, R0 ;  /* 0x00000015ff007819 */ /* 0x000fe80000011600 */
[----:B------:R-:W-:Y:S11]  /*71c0*/  LOP3.LUT P0, RZ, R0, 0x3, R47, 0x48, !PT ;  /* 0x0000000300ff7812 */ /* 0x000ff6000780482f */
[----:B------:R-:W-:Y:S02]  /*71d0*/  @!UPT UIADD3 URZ, UPT, UPT, URZ, URZ, URZ ;  /* 0x000000fffffff290 */ /* 0x000fe4000fffe0ff */
[----:B------:R-:W-:Y:S05]  /*71e0*/  @!P0 BRA `(.L_x_123) ;  /* 0x0000000000408947 */ /* 0x000fea0003800000 */
[----:B------:R-:W2:Y:S01]  /*71f0*/  LDCU.64 UR8, c[0x4][0x70] ;  /* 0x01000e00ff0877ac */ /* 0x000ea20008000a00 */
[----:B---3--:R-:W-:Y:S01]  /*7200*/  MOV R3, 0x0 ;  /* 0x0000000000037802 */ /* 0x008fe20000000f00 */
[----:B------:R-:W-:Y:S02]  /*7210*/  HFMA2 R12, -RZ, RZ, 0, 5.9604644775390625e-08 ;  /* 0x00000001ff0c7431 */ /* 0x000fe400000001ff */
[----:B-1----:R-:W-:Y:S02]  /*7220*/  IMAD.MOV.U32 R8, RZ, RZ, 0x192 ;  /* 0x00000192ff087424 */ /* 0x002fe400078e00ff */
[----:B------:R-:W-:Y:S01]  /*7230*/  IMAD.MOV.U32 R13, RZ, RZ, RZ ;  /* 0x000000ffff0d7224 */ /* 0x000fe200078e00ff */
[----:B------:R-:W1:Y:S01]  /*7240*/  LDCU.64 UR6, c[0x4][0x78] ;  /* 0x01000f00ff0677ac */ /* 0x000e620008000a00 */
[----:B------:R-:W3:Y:S01]  /*7250*/  LDC.64 R2, c[0x4][R3] ;  /* 0x0100000003027b82 */ /* 0x000ee20000000a00 */
[----:B------:R-:W5:Y:S01]  /*7260*/  LDCU.64 UR4, c[0x4][0x10] ;  /* 0x01000200ff0477ac */ /* 0x000f620008000a00 */
[----:B--2---:R-:W-:Y:S01]  /*7270*/  MOV R5, UR9 ;  /* 0x0000000900057c02 */ /* 0x004fe20008000f00 */
[----:B------:R-:W-:Y:S01]  /*7280*/  IMAD.U32 R4, RZ, RZ, UR8 ;  /* 0x00000008ff047e24 */ /* 0x000fe2000f8e00ff */
[----:B-1----:R-:W-:Y:S01]  /*7290*/  MOV R7, UR7 ;  /* 0x0000000700077c02 */ /* 0x002fe20008000f00 */
[----:B------:R-:W-:Y:S01]  /*72a0*/  IMAD.U32 R6, RZ, RZ, UR6 ;  /* 0x00000006ff067e24 */ /* 0x000fe2000f8e00ff */
[----:B-----5:R-:W-:Y:S01]  /*72b0*/  MOV R11, UR5 ;  /* 0x00000005000b7c02 */ /* 0x020fe20008000f00 */
[----:B------:R-:W-:Y:S02]  /*72c0*/  IMAD.U32 R10, RZ, RZ, UR4 ;  /* 0x00000004ff0a7e24 */ /* 0x000fe4000f8e00ff */
[----:B------:R-:W-:Y:S07]  /*72d0*/  LEPC R20, `(.L_x_123) ;  /* 0x000000001014794e */ /* 0x000fee0000000000 */
[----:B---34-:R-:W-:Y:S05]  /*72e0*/  CALL.ABS.NOINC R2 ;  /* 0x0000000002007343 */ /* 0x018fea0003c00000 */
.L_x_123:
[----:B------:R-:W-:Y:S01]  /*72f0*/  ISETP.NE.AND P6, PT, R61, RZ, PT ;  /* 0x000000ff3d00720c */ /* 0x000fe20003fc5270 */
[----:B------:R-:W-:Y:S05]  /*7300*/  WARPSYNC.ALL ;  /* 0x0000000000007948 */ /* 0x000fea0003800000 */
[----:B------:R-:W-:Y:S01]  /*7310*/  R2UR UR4, R25 ;  /* 0x00000000190472ca */ /* 0x000fe200000e0000 */
[----:B---34-:R-:W-:Y:S01]  /*7320*/  HADD2.F32 R3, -RZ, R28.H0_H0 ;  /* 0x2000001cff037230 */ /* 0x018fe20000004100 */
[----:B------:R-:W-:Y:S01]  /*7330*/  ISETP.NE.AND P0, PT, R60, RZ, PT ;  /* 0x000000ff3c00720c */ /* 0x000fe20003f05270 */
[----:B------:R-:W-:Y:S01]  /*7340*/  HADD2.F32 R20, -RZ, R30.H0_H0 ;  /* 0x2000001eff147230 */ /* 0x000fe20000004100 */
[----:B------:R-:W-:Y:S09]  /*7350*/  BSSY.RECONVERGENT B0, `(.L_x_124) ;  /* 0x0000058000007945 */ /* 0x000ff20003800200 */
[----:B-1----:R-:W1:Y:S02]  /*7360*/  LDTM.x16 R4, tmem[UR4+0x10] ;  /* 0x00001004000479ee */ /* 0x002e640008240000 */
[C---:B-1----:R-:W-:Y:S01]  /*7370*/  FMUL R0, R24.reuse, R4 ;  /* 0x0000000418007220 */ /* 0x042fe20000400000 */
[----:B------:R-:W-:Y:S02]  /*7380*/  HADD2.F32 R4, -RZ, R28.H1_H1 ;  /* 0x3000001cff047230 */ /* 0x000fe40000004100 */
[C---:B------:R-:W-:Y:S01]  /*7390*/  FMUL R2, R24.reuse, R5 ;  /* 0x0000000518027220 */ /* 0x040fe20000400000 */
[--C-:B------:R-:W-:Y:S02]  /*73a0*/  HADD2.F32 R5, -RZ, R29.reuse.H0_H0 ;  /* 0x2000001dff057230 */ /* 0x100fe40000004100 */
[C---:B------:R-:W-:Y:S01]  /*73b0*/  FFMA R0, R27.reuse, R3, R0 ;  /* 0x000000031b007223 */ /* 0x040fe20000000000 */
[C---:B------:R-:W-:Y:S01]  /*73c0*/  FMUL R3, R24.reuse, R6 ;  /* 0x0000000618037220 */ /* 0x040fe20000400000 */
[----:B------:R-:W-:Y:S02]  /*73d0*/  HADD2.F32 R6, -RZ, R29.H1_H1 ;  /* 0x3000001dff067230 */ /* 0x000fe40000004100 */
[C---:B------:R-:W-:Y:S01]  /*73e0*/  FFMA R2, R27.reuse, R4, R2 ;  /* 0x000000041b027223 */ /* 0x040fe20000000002 */
[C---:B------:R-:W-:Y:S01]  /*73f0*/  FMUL R7, R24.reuse, R7 ;  /* 0x0000000718077220 */ /* 0x040fe20000400000 */
[C---:B------:R-:W-:Y:S01]  /*7400*/  FFMA R3, R27.reuse, R5, R3 ;  /* 0x000000051b037223 */ /* 0x040fe20000000003 */
[C---:B------:R-:W-:Y:S01]  /*7410*/  FMUL R4, R24.reuse, R8 ;  /* 0x0000000818047220 */ /* 0x040fe20000400000 */
[----:B------:R-:W-:Y:S01]  /*7420*/  FMUL R5, R24, R9 ;  /* 0x0000000918057220 */ /* 0x000fe20000400000 */
[----:B------:R-:W-:Y:S01]  /*7430*/  F2FP.F16.F32.PACK_AB R32, R2, R0 ;  /* 0x000000000220723e */ /* 0x000fe200000000ff */
[C---:B------:R-:W-:Y:S01]  /*7440*/  FFMA R7, R27.reuse, R6, R7 ;  /* 0x000000061b077223 */ /* 0x040fe20000000007 */
[----:B------:R-:W-:Y:S02]  /*7450*/  HADD2.F32 R0, -RZ, R30.H1_H1 ;  /* 0x3000001eff007230 */ /* 0x000fe40000004100 */
[----:B------:R-:W-:Y:S01]  /*7460*/  FFMA R4, R27, R20, R4 ;  /* 0x000000141b047223 */ /* 0x000fe20000000004 */
[--C-:B------:R-:W-:Y:S02]  /*7470*/  HADD2.F32 R2, -RZ, R31.reuse.H0_H0 ;  /* 0x2000001fff027230 */ /* 0x100fe40000004100 */
[C---:B------:R-:W-:Y:S01]  /*7480*/  FMUL R6, R24.reuse, R10 ;  /* 0x0000000a18067220 */ /* 0x040fe20000400000 */
[----:B------:R-:W-:Y:S01]  /*7490*/  F2FP.F16.F32.PACK_AB R33, R7, R3 ;  /* 0x000000030721723e */ /* 0x000fe200000000ff */
[----:B------:R-:W-:Y:S02]  /*74a0*/  HADD2.F32 R3, -RZ, R31.H1_H1 ;  /* 0x3000001fff037230 */ /* 0x000fe40000004100 */
[C---:B------:R-:W-:Y:S01]  /*74b0*/  FFMA R5, R27.reuse, R0, R5 ;  /* 0x000000001b057223 */ /* 0x040fe20000000005 */
[C---:B------:R-:W-:Y:S01]  /*74c0*/  FMUL R11, R24.reuse, R11 ;  /* 0x0000000b180b7220 */ /* 0x040fe20000400000 */
[--C-:B------:R-:W-:Y:S02]  /*74d0*/  HADD2.F32 R7, -RZ, R36.reuse.H0_H0 ;  /* 0x20000024ff077230 */ /* 0x100fe40000004100 */
[C---:B------:R-:W-:Y:S01]  /*74e0*/  FMUL R8, R24.reuse, R12 ;  /* 0x0000000c18087220 */ /* 0x040fe20000400000 */
[----:B------:R-:W-:Y:S02]  /*74f0*/  HADD2.F32 R0, -RZ, R36.H1_H1 ;  /* 0x30000024ff007230 */ /* 0x000fe40000004100 */
[C---:B------:R-:W-:Y:S01]  /*7500*/  FMUL R9, R24.reuse, R13 ;  /* 0x0000000d18097220 */ /* 0x040fe20000400000 */
[C---:B------:R-:W-:Y:S01]  /*7510*/  FFMA R6, R27.reuse, R2, R6 ;  /* 0x000000021b067223 */ /* 0x040fe20000000006 */
[C---:B------:R-:W-:Y:S01]  /*7520*/  FFMA R11, R27.reuse, R3, R11 ;  /* 0x000000031b0b7223 */ /* 0x040fe2000000000b */
[C---:B------:R-:W-:Y:S01]  /*7530*/  FFMA R8, R27.reuse, R7, R8 ;  /* 0x000000071b087223 */ /* 0x040fe20000000008 */
[C---:B------:R-:W-:Y:S01]  /*7540*/  FFMA R9, R27.reuse, R0, R9 ;  /* 0x000000001b097223 */ /* 0x040fe20000000009 */
[--C-:B------:R-:W-:Y:S02]  /*7550*/  HADD2.F32 R2, -RZ, R37.reuse.H0_H0 ;  /* 0x20000025ff027230 */ /* 0x100fe40000004100 */
[C---:B------:R-:W-:Y:S01]  /*7560*/  FMUL R10, R24.reuse, R14 ;  /* 0x0000000e180a7220 */ /* 0x040fe20000400000 */
[----:B------:R-:W-:Y:S02]  /*7570*/  HADD2.F32 R0, -RZ, R37.H1_H1 ;  /* 0x30000025ff007230 */ /* 0x000fe40000004100 */
[C---:B------:R-:W-:Y:S01]  /*7580*/  FMUL R15, R24.reuse, R15 ;  /* 0x0000000f180f7220 */ /* 0x040fe20000400000 */
[C---:B------:R-:W-:Y:S01]  /*7590*/  FMUL R12, R24.reuse, R16 ;  /* 0x00000010180c7220 */ /* 0x040fe20000400000 */
[C---:B------:R-:W-:Y:S01]  /*75a0*/  FFMA R10, R27.reuse, R2, R10 ;  /* 0x000000021b0a7223 */ /* 0x040fe2000000000a */
[--C-:B------:R-:W-:Y:S02]  /*75b0*/  HADD2.F32 R2, -RZ, R38.reuse.H0_H0 ;  /* 0x20000026ff027230 */ /* 0x100fe40000004100 */
[----:B------:R-:W-:Y:S01]  /*75c0*/  FFMA R15, R27, R0, R15 ;  /* 0x000000001b0f7223 */ /* 0x000fe2000000000f */
[----:B------:R-:W-:Y:S01]  /*75d0*/  HADD2.F32 R0, -RZ, R38.H1_H1 ;  /* 0x30000026ff007230 */ /* 0x000fe20000004100 */
[----:B------:R-:W-:Y:S01]  /*75e0*/  F2FP.F16.F32.PACK_AB R34, R5, R4 ;  /* 0x000000040522723e */ /* 0x000fe200000000ff */
        /* <DEDUP_REMOVED lines=14> */
[----:B------:R-:W-:Y:S02]  /*76d0*/  F2FP.F16.F32.PACK_AB R11, R19, R14 ;  /* 0x0000000e130b723e */ /* 0x000fe400000000ff */
[----:B------:R-:W-:Y:S02]  /*76e0*/  MOV R2, UR46 ;  /* 0x0000002e00027c02 */ /* 0x000fe40008000f00 */
[----:B------:R-:W-:Y:S01]  /*76f0*/  MOV R0, UR47 ;  /* 0x0000002f00007c02 */ /* 0x000fe20008000f00 */
[----:B------:R1:W-:Y:S01]  /*7700*/  STS.128 [R62+0x1200], R8 ;  /* 0x001200083e007388 */ /* 0x0003e20000000c00 */
[----:B------:R-:W-:Y:S02]  /*7710*/  @P6 LEA R2, R2, UR43, 0x3 ;  /* 0x0000002b02026c11 */ /* 0x000fe4000f8e18ff */
[----:B------:R-:W-:Y:S02]  /*7720*/  @P6 SHF.L.U32 R3, R59, 0x1f, RZ ;  /* 0x0000001f3b036819 */ /* 0x000fe400000006ff */
[----:B------:R-:W-:Y:S01]  /*7730*/  @P6 IADD3 R2, PT, PT, R2, 0x50, RZ ;  /* 0x0000005002026810 */ /* 0x000fe20007ffe0ff */
[----:B------:R-:W-:Y:S01]  /*7740*/  @!PT LDS RZ, [RZ] ;  /* 0x00000000fffff984 */ /* 0x000fe20000000800 */
[----:B------:R-:W-:Y:S01]  /*7750*/  @!PT LDS RZ, [RZ] ;  /* 0x00000000fffff984 */ /* 0x000fe20000000800 */
[----:B------:R-:W-:Y:S01]  /*7760*/  @!PT LDS RZ, [RZ] ;  /* 0x00000000fffff984 */ /* 0x000fe20000000800 */
[----:B------:R-:W-:Y:S01]  /*7770*/  @!PT LDS RZ, [RZ] ;  /* 0x00000000fffff984 */ /* 0x000fe20000000800 */
[----:B------:R2:W-:Y:S06]  /*7780*/  MEMBAR.ALL.CTA ;  /* 0x0000000000007992 */ /* 0x0005ec0000008000 */
[----:B--2---:R-:W2:Y:S01]  /*7790*/  FENCE.VIEW.ASYNC.S ;  /* 0x00000000000073c6 */ /* 0x004ea20000000000 */
[----:B------:R-:W-:Y:S02]  /*77a0*/  @P6 PRMT R0, R0, 0x654, R2 ;  /* 0x0000065400006816 */ /* 0x000fe40000000002 */
[----:B------:R-:W-:Y:S01]  /*77b0*/  LEA R2, R26, UR43, 0x3 ;  /* 0x0000002b1a027c11 */ /* 0x000fe2000f8e18ff */
[----:B--2---:R-:W-:Y:S06]  /*77c0*/  BAR.SYNC.DEFER_BLOCKING 0x1, 0x80 ;  /* 0x0042000000007b1d */ /* 0x004fec0000010000 */
[----:B------:R-:W-:Y:S05]  /*77d0*/  @P0 BRA `(.L_x_125) ;  /* 0x00000000003c0947 */ /* 0x000fea0003800000 */
[----:B------:R-:W2:Y:S01]  /*77e0*/  LDCU.64 UR6, c[0x0][0x348] ;  /* 0x00006900ff0677ac */ /* 0x000ea20008000a00 */
[----:B------:R-:W-:Y:S02]  /*77f0*/  UIADD3 UR13, UPT, UPT, UR49, 0x10, URZ ;  /* 0x00000010310d7890 */ /* 0x000fe4000fffe0ff */
[----:B------:R-:W-:Y:S01]  /*7800*/  UIADD3 UR12, UPT, UPT, UR43, 0x1200, URZ ;  /* 0x000012002b0c7890 */ /* 0x000fe2000fffe0ff */
[----:B------:R-:W-:Y:S01]  /*7810*/  UMOV UR14, UR50 ;  /* 0x00000032000e7c82 */ /* 0x000fe20008000000 */
[----:B------:R-:W-:Y:S01]  /*7820*/  UMOV UR15, UR36 ;  /* 0x00000024000f7c82 */ /* 0x000fe20008000000 */
[----:B------:R-:W-:Y:S02]  /*7830*/  UIADD3 UR9, UPT, UPT, UR49, 0x50, URZ ;  /* 0x0000005031097890 */ /* 0x000fe4000fffe0ff */
[----:B------:R-:W-:Y:S01]  /*7840*/  UIADD3 UR8, UPT, UPT, UR43, 0x1a00, URZ ;  /* 0x00001a002b087890 */ /* 0x000fe2000fffe0ff */
[----:B------:R-:W-:Y:S01]  /*7850*/  UMOV UR10, UR50 ;  /* 0x00000032000a7c82 */ /* 0x000fe20008000000 */
[----:B------:R-:W-:Y:S01]  /*7860*/  UMOV UR11, UR36 ;  /* 0x00000024000b7c82 */ /* 0x000fe20008000000 */
[----:B--2---:R-:W-:Y:S04]  /*7870*/  UIADD3 UR4, UP0, UPT, UR6, 0x680, URZ ;  /* 0x0000068006047890 */ /* 0x004fe8000ff1e0ff */
[----:B------:R-:W-:Y:S09]  /*7880*/  UIADD3.X UR5, UPT, UPT, URZ, UR7, URZ, UP0, !UPT ;  /* 0x00000007ff057290 */ /* 0x000ff200087fe4ff */
[----:B------:R2:W-:Y:S01]  /*7890*/  UTMASTG.3D [UR12], [UR4] ;  /* 0x0000000c040073b5 */ /* 0x0005e20008010000 */
[----:B------:R2:W-:Y:S01]  /*78a0*/  UTMASTG.3D [UR8], [UR4] ;  /* 0x00000008040073b5 */ /* 0x0005e20008010000 */
[----:B------:R0:W-:Y:S01]  /*78b0*/  UTMACMDFLUSH ;  /* 0x00000000000079b7 */ /* 0x0001e20000000000 */
[----:B--2---:R-:W-:Y:S04]  /*78c0*/  DEPBAR.LE SB0, 0x1 ;  /* 0x000080400000791a */ /* 0x004fe80000000000 */
.L_x_125:
[----:B------:R-:W-:Y:S05]  /*78d0*/  BSYNC.RECONVERGENT B0 ;  /* 0x0000000000007941 */ /* 0x000fea0003800200 */
.L_x_124:
[----:B------:R-:W-:Y:S01]  /*78e0*/  BAR.SYNC.DEFER_BLOCKING 0x1, 0x80 ;  /* 0x0042000000007b1d */ /* 0x000fe20000010000 */
[----:B------:R-:W-:Y:S04]  /*78f0*/  UIADD3 UR4, UPT, UPT, UR46, 0x1, URZ ;  /* 0x000000012e047890 */ /* 0x000fe8000fffe0ff */
[----:B------:R-:W-:Y:S04]  /*7900*/  UISETP.NE.AND UP0, UPT, UR4, 0x4, UPT ;  /* 0x000000040400788c */ /* 0x000fe8000bf05270 */
[----:B------:R-:W-:Y:S01]  /*7910*/  USEL UR44, UR4, URZ, UP0 ;  /* 0x000000ff042c7287 */ /* 0x000fe20008000000 */
[----:B------:R2:W-:Y:S01]  /*7920*/  @P6 SYNCS.ARRIVE.TRANS64.RED.A1T0 RZ, [R0+URZ], RZ ;  /* 0x000000ff00ff69a7 */ /* 0x0005e200081004ff */
[----:B------:R-:W-:Y:S01]  /*7930*/  BSSY B1, `(.L_x_126) ;  /* 0x0000013000017945 */ /* 0x000fe20003800000 */
[----:B------:R-:W3:Y:S02]  /*7940*/  @P6 SYNCS.PHASECHK.TRANS64.TRYWAIT P0, [R2+URZ+0x30], R3 ;  /* 0x00003003020065a7 */ /* 0x000ee400080011ff */
[----:B---3--:R-:W-:Y:S01]  /*7950*/  @P6 SEL R63, RZ, 0x1, !P0 ;  /* 0x00000001ff3f6807 */ /* 0x008fe20004000000 */
[----:B--2---:R-:W-:Y:S06]  /*7960*/  @!P6 BRA `(.L_x_127) ;  /* 0x00000000003ce947 */ /* 0x004fec0003800000 */
[----:B------:R-:W-:Y:S01]  /*7970*/  ISETP.NE.AND P1, PT, R64, RZ, PT ;  /* 0x000000ff4000720c */ /* 0x000fe20003f25270 */
[----:B------:R-:W-:Y:S01]  /*7980*/  BSSY B0, `(.L_x_128) ;  /* 0x0000009000007945 */ /* 0x000fe20003800000 */
[----:B------:R-:W-:Y:S11]  /*7990*/  ISETP.NE.AND P0, PT, R63, RZ, PT ;  /* 0x000000ff3f00720c */ /* 0x000ff60003f05270 */
[----:B------:R-:W-:Y:S05]  /*79a0*/  @P1 IMAD R3, R26, 0x1000, R56 ;  /* 0x000010001a031824 */ /* 0x000fea00078e0238 */
[----:B------:R-:W-:Y:S05]  /*79b0*/  @P1 IADD3 R0, PT, PT, R3, UR43, RZ ;  /* 0x0000002b03001c10 */ /* 0x000fea000fffe0ff */
[----:B------:R-:W-:Y:S01]  /*79c0*/  @P1 IMAD.IADD R0, R65, 0x1, R0 ;  /* 0x0000000141001824 */ /* 0x000fe200078e0200 */
[----:B------:R-:W-:Y:S06]  /*79d0*/  @P0 BRA `(.L_x_129) ;  /* 0x00000000000c0947 */ /* 0x000fec0003800000 */
[----:B------:R-:W-:Y:S04]  /*79e0*/  SHF.L.U32 R4, R59, 0x1f, RZ ;  /* 0x0000001f3b047819 */ /* 0x000fe800000006ff */
[----:B------:R-:W2:Y:S02]  /*79f0*/  SYNCS.PHASECHK.TRANS64.TRYWAIT P0, [R2+URZ+0x30], R4 ;  /* 0x00003004020075a7 */ /* 0x000ea400080011ff */
[----:B--2---:R-:W-:Y:S05]  /*7a00*/  @!P0 BRA `(.L_x_130) ;  /* 0x0000001c00e88947 */ /* 0x004fea0003800000 */
.L_x_129:
[----:B------:R-:W-:Y:S05]  /*7a10*/  BSYNC B0 ;  /* 0x0000000000007941 */ /* 0x000fea0003800000 */
.L_x_128:
[----:B------:R-:W-:Y:S02]  /*7a20*/  ISETP.NE.AND P0, PT, R64, RZ, PT ;  /* 0x000000ff4000720c */ /* 0x000fe40003f05270 */
[----:B------:R-:W-:Y:S11]  /*7a30*/  IADD3 R26, PT, PT, R26, 0x1, RZ ;  /* 0x000000011a1a7810 */ /* 0x000ff60007ffe0ff */
[----:B------:R3:W4:Y:S04]  /*7a40*/  @P0 LDS.128 R28, [R3+UR43+0x200] ;  /* 0x0002002b031c0984 */ /* 0x0007280008000c00 */
[----:B------:R3:W1:Y:S02]  /*7a50*/  @P0 LDS.128 R36, [R0+0x200] ;  /* 0x0002000000240984 */ /* 0x0006640000000c00 */
.L_x_127:
[----:B------:R-:W-:Y:S05]  /*7a60*/  BSYNC B1 ;  /* 0x0000000000017941 */ /* 0x000fea0003800000 */
.L_x_126:
[----:B---3--:R-:W-:Y:S05]  /*7a70*/  VIADD R0, R25, 0x20 ;  /* 0x0000002019007836 */ /* 0x008fea0000000000 */
[----:B------:R-:W-:Y:S04]  /*7a80*/  SHF.R.U32.HI R0, RZ, 0x15, R0 ;  /* 0x00000015ff007819 */ /* 0x000fe80000011600 */
[----:B------:R-:W-:Y:S11]  /*7a90*/  LOP3.LUT P0, RZ, R0, 0x3, R47, 0x48, !PT ;  /* 0x0000000300ff7812 */ /* 0x000ff6000780482f */
[----:B------:R-:W-:Y:S02]  /*7aa0*/  @!UPT UIADD3 URZ, UPT, UPT, URZ, URZ, URZ ;  /* 0x000000fffffff290 */ /* 0x000fe4000fffe0ff */
[----:B------:R-:W-:Y:S05]  /*7ab0*/  @!P0 BRA `(.L_x_131) ;  /* 0x0000000000408947 */ /* 0x000fea0003800000 */
[----:B------:R-:W3:Y:S01]  /*7ac0*/  LDCU.64 UR8, c[0x4][0x70] ;  /* 0x01000e00ff0877ac */ /* 0x000ee20008000a00 */
[----:B------:R-:W-:Y:S01]  /*7ad0*/  MOV R3, 0x0 ;  /* 0x0000000000037802 */ /* 0x000fe20000000f00 */
[----:B------:R-:W-:Y:S02]  /*7ae0*/  HFMA2 R12, -RZ, RZ, 0, 5.9604644775390625e-08 ;  /* 0x00000001ff0c7431 */ /* 0x000fe400000001ff */
[----:B-1----:R-:W-:Y:S02]  /*7af0*/  IMAD.MOV.U32 R8, RZ, RZ, 0x192 ;  /* 0x00000192ff087424 */ /* 0x002fe400078e00ff */
[----:B------:R-:W-:Y:S01]  /*7b00*/  IMAD.MOV.U32 R13, RZ, RZ, RZ ;  /* 0x000000ffff0d7224 */ /* 0x000fe200078e00ff */
[----:B------:R-:W1:Y:S01]  /*7b10*/  LDCU.64 UR6, c[0x4][0x78] ;  /* 0x01000f00ff0677ac */ /* 0x000e620008000a00 */
[----:B--2---:R-:W2:Y:S01]  /*7b20*/  LDC.64 R2, c[0x4][R3] ;  /* 0x0100000003027b82 */ /* 0x004ea20000000a00 */
[----:B------:R-:W5:Y:S01]  /*7b30*/  LDCU.64 UR4, c[0x4][0x10] ;  /* 0x01000200ff0477ac */ /* 0x000f620008000a00 */
[----:B---3--:R-:W-:Y:S01]  /*7b40*/  MOV R5, UR9 ;  /* 0x0000000900057c02 */ /* 0x008fe20008000f00 */
[----:B------:R-:W-:Y:S01]  /*7b50*/  IMAD.U32 R4, RZ, RZ, UR8 ;  /* 0x00000008ff047e24 */ /* 0x000fe2000f8e00ff */
[----:B-1----:R-:W-:Y:S01]  /*7b60*/  MOV R7, UR7 ;  /* 0x0000000700077c02 */ /* 0x002fe20008000f00 */
[----:B------:R-:W-:Y:S01]  /*7b70*/  IMAD.U32 R6, RZ, RZ, UR6 ;  /* 0x00000006ff067e24 */ /* 0x000fe2000f8e00ff */
[----:B-----5:R-:W-:Y:S01]  /*7b80*/  MOV R11, UR5 ;  /* 0x00000005000b7c02 */ /* 0x020fe20008000f00 */
[----:B------:R-:W-:Y:S02]  /*7b90*/  IMAD.U32 R10, RZ, RZ, UR4 ;  /* 0x00000004ff0a7e24 */ /* 0x000fe4000f8e00ff */
[----:B------:R-:W-:Y:S07]  /*7ba0*/  LEPC R20, `(.L_x_131) ;  /* 0x000000001014794e */ /* 0x000fee0000000000 */
[----:B--2-4-:R-:W-:Y:S05]  /*7bb0*/  CALL.ABS.NOINC R2 ;  /* 0x0000000002007343 */ /* 0x014fea0003c00000 */
.L_x_131:
[----:B------:R-:W-:Y:S01]  /*7bc0*/  ISETP.NE.AND P6, PT, R61, RZ, PT ;  /* 0x000000ff3d00720c */ /* 0x000fe20003fc5270 */
[----:B------:R-:W-:Y:S05]  /*7bd0*/  WARPSYNC.ALL ;  /* 0x0000000000007948 */ /* 0x000fea0003800000 */
[----:B------:R-:W-:Y:S01]  /*7be0*/  R2UR UR4, R25 ;  /* 0x00000000190472ca */ /* 0x000fe200000e0000 */
[----:B----4-:R-:W-:Y:S01]  /*7bf0*/  HADD2.F32 R3, -RZ, R28.H0_H0 ;  /* 0x2000001cff037230 */ /* 0x010fe20000004100 */
[----:B------:R-:W-:Y:S01]  /*7c00*/  ISETP.NE.AND P0, PT, R60, RZ, PT ;  /* 0x000000ff3c00720c */ /* 0x000fe20003f05270 */
[----:B------:R-:W-:Y:S01]  /*7c10*/  HADD2.F32 R20, -RZ, R30.H0_H0 ;  /* 0x2000001eff147230 */ /* 0x000fe20000004100 */
[----:B------:R-:W-:Y:S09]  /*7c20*/  BSSY.RECONVERGENT B0, `(.L_x_132) ;  /* 0x0000058000007945 */ /* 0x000ff20003800200 */
[----:B-12---:R-:W1:Y:S02]  /*7c30*/  LDTM.x16 R4, tmem[UR4+0x20] ;  /* 0x00002004000479ee */ /* 0x006e640008240000 */
        /* <DEDUP_REMOVED lines=59> */
[----:B------:R-:W-:Y:S02]  /*7ff0*/  LEA R3, R26, UR43, 0x3 ;  /* 0x0000002b1a037c11 */ /* 0x000fe4000f8e18ff */
        /* <DEDUP_REMOVED lines=8> */
[----:B------:R-:W-:Y:S01]  /*8080*/  @P6 SHF.L.U32 R2, R59, 0x1f, RZ ;  /* 0x0000001f3b026819 */ /* 0x000fe200000006ff */
        /* <DEDUP_REMOVED lines=17> */
.L_x_133:
[----:B------:R-:W-:Y:S05]  /*81a0*/  BSYNC.RECONVERGENT B0 ;  /* 0x0000000000007941 */ /* 0x000fea0003800200 */
.L_x_132:
        /* <DEDUP_REMOVED lines=19> */
.L_x_137:
[----:B------:R-:W-:Y:S05]  /*82e0*/  BSYNC B0 ;  /* 0x0000000000007941 */ /* 0x000fea0003800000 */
.L_x_136:
[----:B------:R-:W-:Y:S11]  /*82f0*/  ISETP.NE.AND P0, PT, R64, RZ, PT ;  /* 0x000000ff4000720c */ /* 0x000ff60003f05270 */
[----:B------:R-:W-:Y:S02]  /*8300*/  @!UPT UIADD3 URZ, UPT, UPT, URZ, URZ, URZ ;  /* 0x000000fffffff290 */ /* 0x000fe4000fffe0ff */
[----:B------:R3:W4:Y:S04]  /*8310*/  @P0 LDS.128 R28, [R26+UR43+0x200] ;  /* 0x0002002b1a1c0984 */ /* 0x0007280008000c00 */
[----:B------:R3:W1:Y:S02]  /*8320*/  @P0 LDS.128 R36, [R65+0x200] ;  /* 0x0002000041240984 */ /* 0x0006640000000c00 */
.L_x_135:
[----:B------:R-:W-:Y:S05]  /*8330*/  BSYNC B1 ;  /* 0x0000000000017941 */ /* 0x000fea0003800000 */
.L_x_134:
[----:B--2---:R-:W-:Y:S05]  /*8340*/  VIADD R0, R25, 0x30 ;  /* 0x0000003019007836 */ /* 0x004fea0000000000 */
[----:B------:R-:W-:Y:S04]  /*8350*/  SHF.R.U32.HI R0, RZ, 0x15, R0 ;  /* 0x00000015ff007819 */ /* 0x000fe80000011600 */
[----:B------:R-:W-:Y:S11]  /*8360*/  LOP3.LUT P0, RZ, R0, 0x3, R47, 0x48, !PT ;  /* 0x0000000300ff7812 */ /* 0x000ff6000780482f */
[----:B------:R-:W-:Y:S02]  /*8370*/  @!UPT UIADD3 URZ, UPT, UPT, URZ, URZ, URZ ;  /* 0x000000fffffff290 */ /* 0x000fe4000fffe0ff */
[----:B------:R-:W-:Y:S05]  /*8380*/  @!P0 BRA `(.L_x_139) ;  /* 0x0000000000408947 */ /* 0x000fea0003800000 */
[----:B------:R-:W2:Y:S01]  /*8390*/  LDCU.64 UR8, c[0x4][0x70] ;  /* 0x01000e00ff0877ac */ /* 0x000ea20008000a00 */
[----:B------:R-:W-:Y:S01]  /*83a0*/  MOV R3, 0x0 ;  /* 0x0000000000037802 */ /* 0x000fe20000000f00 */
        /* <DEDUP_REMOVED lines=14> */
.L_x_139:
[----:B------:R-:W-:Y:S01]  /*8490*/  ISETP.NE.AND P0, PT, R60, RZ, PT ;  /* 0x000000ff3c00720c */ /* 0x000fe20003f05270 */
[----:B------:R-:W-:Y:S05]  /*84a0*/  WARPSYNC.ALL ;  /* 0x0000000000007948 */ /* 0x000fea0003800000 */
[----:B------:R-:W-:Y:S01]  /*84b0*/  R2UR UR4, R25 ;  /* 0x00000000190472ca */ /* 0x000fe200000e0000 */
[--C-:B----4-:R-:W-:Y:S01]  /*84c0*/  HADD2.F32 R20, -RZ, R28.reuse.H0_H0 ;  /* 0x2000001cff147230 */ /* 0x110fe20000004100 */
[----:B------:R-:W-:Y:S01]  /*84d0*/  IADD3 R53, PT, PT, R53, 0xc0, RZ ;  /* 0x000000c035357810 */ /* 0x000fe20007ffe0ff */
[----:B------:R-:W-:Y:S01]  /*84e0*/  HADD2.F32 R21, -RZ, R28.H1_H1 ;  /* 0x3000001cff157230 */ /* 0x000fe20000004100 */
[----:B------:R-:W-:Y:S01]  /*84f0*/  BSSY.RECONVERGENT B0, `(.L_x_140) ;  /* 0x0000054000007945 */ /* 0x000fe20003800200 */
[--C-:B------:R-:W-:Y:S01]  /*8500*/  HADD2.F32 R25, -RZ, R29.reuse.H0_H0 ;  /* 0x2000001dff197230 */ /* 0x100fe20000004100 */
[----:B------:R-:W-:Y:S01]  /*8510*/  LOP3.LUT R53, R53, 0xfefffff8, RZ, 0xc0, !PT ;  /* 0xfefffff835357812 */ /* 0x000fe200078ec0ff */
[----:B---3--:R-:W-:Y:S02]  /*8520*/  HADD2.F32 R26, -RZ, R29.H1_H1 ;  /* 0x3000001dff1a7230 */ /* 0x008fe40000004100 */
[--C-:B------:R-:W-:Y:S02]  /*8530*/  HADD2.F32 R28, -RZ, R30.reuse.H0_H0 ;  /* 0x2000001eff1c7230 */ /* 0x100fe40000004100 */
[----:B------:R-:W-:Y:S02]  /*8540*/  HADD2.F32 R29, -RZ, R30.H1_H1 ;  /* 0x3000001eff1d7230 */ /* 0x000fe40000004100 */
[----:B-1----:R-:W1:Y:S01]  /*8550*/  LDTM.x16 R4, tmem[UR4+0x30] ;  /* 0x00003004000479ee */ /* 0x002e620008240000 */
[----:B------:R-:W-:Y:S01]  /*8560*/  NOP ;  /* 0x0000000000007918 */ /* 0x000fe20000000000 */
[----:B-1----:R1:W-:Y:S01]  /*8570*/  SYNCS.ARRIVE.TRANS64.RED.A1T0 RZ, [R53+URZ], RZ ;  /* 0x000000ff35ff79a7 */ /* 0x0023e200081004ff */
[--C-:B------:R-:W-:Y:S02]  /*8580*/  HADD2.F32 R30, -RZ, R31.reuse.H0_H0 ;  /* 0x2000001fff1e7230 */ /* 0x100fe40000004100 */
[----:B------:R-:W-:Y:S02]  /*8590*/  HADD2.F32 R31, -RZ, R31.H1_H1 ;  /* 0x3000001fff1f7230 */ /* 0x000fe40000004100 */
        /* <DEDUP_REMOVED lines=8> */
[C---:B------:R-:W-:Y:S01]  /*8620*/  FMUL R4, R24.reuse, R4 ;  /* 0x0000000418047220 */ /* 0x040fe20000400000 */
[C---:B------:R-:W-:Y:S01]  /*8630*/  FMUL R5, R24.reuse, R5 ;  /* 0x0000000518057220 */ /* 0x040fe20000400000 */
[C---:B------:R-:W-:Y:S01]  /*8640*/  FMUL R6, R24.reuse, R6 ;  /* 0x0000000618067220 */ /* 0x040fe20000400000 */
[C---:B------:R-:W-:Y:S01]  /*8650*/  FMUL R7, R24.reuse, R7 ;  /* 0x0000000718077220 */ /* 0x040fe20000400000 */
[C---:B------:R-:W-:Y:S01]  /*8660*/  FFMA R4, R27.reuse, R20, R4 ;  /* 0x000000141b047223 */ /* 0x040fe20000000004 */
        /* <DEDUP_REMOVED lines=15> */
[C---:B------:R-:W-:Y:S01]  /*8760*/  FMUL R12, R24.reuse, R16 ;  /* 0x00000010180c7220 */ /* 0x040fe20000400000 */
[C---:B------:R-:W-:Y:S01]  /*8770*/  FFMA R0, R27.reuse, R32, R0 ;  /* 0x000000201b007223 */ /* 0x040fe20000000000 */
[C---:B------:R-:W-:Y:S01]  /*8780*/  FMUL R13, R24.reuse, R17 ;  /* 0x00000011180d7220 */ /* 0x040fe20000400000 */
[----:B------:R-:W-:Y:S01]  /*8790*/  FFMA R2, R27, R33, R2 ;  /* 0x000000211b027223 */ /* 0x000fe20000000002 */
[----:B------:R-:W-:Y:S01]  /*87a0*/  F2FP.F16.F32.PACK_AB R4, R5, R4 ;  /* 0x000000040504723e */ /* 0x000fe200000000ff */
[C---:B------:R-:W-:Y:S01]  /*87b0*/  FMUL R14, R24.reuse, R18 ;  /* 0x00000012180e7220 */ /* 0x040fe20000400000 */
[----:B------:R-:W-:Y:S01]  /*87c0*/  FFMA R3, R27, R34, R3 ;  /* 0x000000221b037223 */ /* 0x000fe20000000003 */
[----:B------:R-:W-:Y:S01]  /*87d0*/  F2FP.F16.F32.PACK_AB R5, R7, R6 ;  /* 0x000000060705723e */ /* 0x000fe200000000ff */
[----:B------:R-:W-:Y:S01]  /*87e0*/  FFMA R15, R27, R35, R15 ;  /* 0x000000231b0f7223 */ /* 0x000fe2000000000f */
[----:B------:R-:W-:Y:S01]  /*87f0*/  FMUL R19, R24, R19 ;  /* 0x0000001318137220 */ /* 0x000fe20000400000 */
[----:B------:R-:W-:Y:S01]  /*8800*/  F2FP.F16.F32.PACK_AB R6, R9, R8 ;  /* 0x000000080906723e */ /* 0x000fe200000000ff */
[----:B------:R-:W-:Y:S01]  /*8810*/  FFMA R12, R27, R36, R12 ;  /* 0x000000241b0c7223 */ /* 0x000fe2000000000c */
[----:B------:R-:W-:Y:S01]  /*8820*/  F2FP.F16.F32.PACK_AB R7, R11, R10 ;  /* 0x0000000a0b07723e */ /* 0x000fe200000000ff */
[C---:B------:R-:W-:Y:S01]  /*8830*/  FFMA R13, R27.reuse, R37, R13 ;  /* 0x000000251b0d7223 */ /* 0x040fe2000000000d */
[C---:B------:R-:W-:Y:S01]  /*8840*/  FFMA R14, R27.reuse, R38, R14 ;  /* 0x000000261b0e7223 */ /* 0x040fe2000000000e */
[----:B------:R-:W-:Y:S01]  /*8850*/  FFMA R19, R27, R39, R19 ;  /* 0x000000271b137223 */ /* 0x000fe20000000013 */
[----:B------:R-:W-:Y:S01]  /*8860*/  F2FP.F16.F32.PACK_AB R16, R2, R0 ;  /* 0x000000000210723e */ /* 0x000fe200000000ff */
[----:B------:R1:W-:Y:S01]  /*8870*/  STS.128 [R56+UR43+0x3200], R4 ;  /* 0x0032000438007988 */ /* 0x0003e20008000c2b */
        /* <DEDUP_REMOVED lines=27> */
.L_x_141:
[----:B------:R-:W-:Y:S05]  /*8a30*/  BSYNC.RECONVERGENT B0 ;  /* 0x0000000000007941 */ /* 0x000fea0003800200 */
.L_x_140:
[----:B------:R-:W-:Y:S01]  /*8a40*/  BAR.SYNC.DEFER_BLOCKING 0x1, 0x80 ;  /* 0x0042000000007b1d */ /* 0x000fe20000010000 */
[----:B------:R-:W-:Y:S01]  /*8a50*/  UISETP.NE.AND UP0, UPT, UR52, -0x4, UPT ;  /* 0xfffffffc3400788c */ /* 0x000fe2000bf05270 */
[----:B------:R-:W-:Y:S08]  /*8a60*/  IADD3 R22, PT, PT, R22, 0x1, RZ ;  /* 0x0000000116167810 */ /* 0x000ff00007ffe0ff */
[----:B------:R-:W-:Y:S05]  /*8a70*/  BRA.U !UP0, `(.L_x_142) ;  /* 0x0000000108287547 */ /* 0x000fea000b800000 */
[----:B------:R-:W-:Y:S01]  /*8a80*/  ISETP.NE.AND P0, PT, R61, RZ, PT ;  /* 0x000000ff3d00720c */ /* 0x000fe20003f05270 */
[----:B------:R-:W-:Y:S01]  /*8a90*/  IMAD.U32 R2, RZ, RZ, UR46 ;  /* 0x0000002eff027e24 */ /* 0x000fe2000f8e00ff */
[----:B------:R-:W-:Y:S01]  /*8aa0*/  UIADD3 UR4, UPT, UPT, UR46, 0x1, URZ ;  /* 0x000000012e047890 */ /* 0x000fe2000fffe0ff */
[----:B------:R-:W-:Y:S03]  /*8ab0*/  IMAD.U32 R0, RZ, RZ, UR47 ;  /* 0x0000002fff007e24 */ /* 0x000fe6000f8e00ff */
[----:B------:R-:W-:Y:S04]  /*8ac0*/  UISETP.NE.AND UP0, UPT, UR4, 0x4, UPT ;  /* 0x000000040400788c */ /* 0x000fe8000bf05270 */
[----:B------:R-:W-:Y:S03]  /*8ad0*/  USEL UR46, UR4, URZ, UP0 ;  /* 0x000000ff042e7287 */ /* 0x000fe60008000000 */
[----:B------:R-:W-:Y:S05]  /*8ae0*/  @P0 LEA R2, R2, UR43, 0x3 ;  /* 0x0000002b02020c11 */ /* 0x000fea000f8e18ff */
[----:B------:R-:W-:Y:S05]  /*8af0*/  @P0 VIADD R2, R2, 0x50 ;  /* 0x0000005002020836 */ /* 0x000fea0000000000 */
[----:B------:R-:W-:Y:S04]  /*8b00*/  @P0 PRMT R0, R0, 0x654, R2 ;  /* 0x0000065400000816 */ /* 0x000fe80000000002 */
[----:B------:R2:W-:Y:S03]  /*8b10*/  @P0 SYNCS.ARRIVE.TRANS64.RED.A1T0 RZ, [R0+URZ], RZ ;  /* 0x000000ff00ff09a7 */ /* 0x0005e600081004ff */
.L_x_142:
[----:B------:R-:W-:Y:S01]  /*8b20*/  R2UR UR4, R50 ;  /* 0x00000000320472ca */ /* 0x000fe200000e0000 */
[----:B------:R-:W-:Y:S01]  /*8b30*/  UISETP.NE.AND UP0, UPT, UR62, URZ, UPT ;  /* 0x000000ff3e00728c */ /* 0x000fe2000bf05270 */
[----:B------:R-:W-:Y:S01]  /*8b40*/  ISETP.NE.AND P0, PT, R55, 0x2, PT ;  /* 0x000000023700780c */ /* 0x000fe20003f05270 */
[----:B------:R-:W-:Y:S01]  /*8b50*/  UIADD3 UR31, UPT, UPT, UR38, UR63, URZ ;  /* 0x0000003f261f7290 */ /* 0x000fe2000fffe0ff */
[----:B------:R-:W-:Y:S01]  /*8b60*/  ISETP.NE.AND P1, PT, R22, 0x4, PT ;  /* 0x000000041600780c */ /* 0x000fe20003f25270 */
[----:B------:R-:W-:Y:S01]  /*8b70*/  UIADD3 UR52, UPT, UPT, UR52, 0x4, URZ ;  /* 0x0000000434347890 */ /* 0x000fe2000fffe0ff */
[----:B------:R-:W-:Y:S01]  /*8b80*/  SEL R2, RZ, 0x1, P0 ;  /* 0x00000001ff027807 */ /* 0x000fe20000000000 */
[----:B------:R-:W-:Y:S01]  /*8b90*/  UMOV UR36, UR61 ;  /* 0x0000003d00247c82 */ /* 0x000fe20008000000 */
[----:B--2---:R-:W-:Y:S02]  /*8ba0*/  SEL R0, RZ, 0x1, P1 ;  /* 0x00000001ff007807 */ /* 0x004fe40000800000 */
[----:B------:R-:W-:Y:S02]  /*8bb0*/  LOP3.LUT R57, R57, R2, RZ, 0x3c, !PT ;  /* 0x0000000239397212 */ /* 0x000fe400078e3cff */
[----:B------:R-:W-:Y:S01]  /*8bc0*/  LOP3.LUT R58, R58, R0, RZ, 0x3c, !PT ;  /* 0x000000003a3a7212 */ /* 0x000fe200078e3cff */
[----:B------:R-:W-:Y:S01]  /*8bd0*/  UIADD3 UR30, UPT, UPT, UR37, UR4, URZ ;  /* 0x00000004251e7290 */ /* 0x000fe2000fffe0ff */
[----:B------:R-:W-:Y:S02]  /*8be0*/  SEL R55, R55, RZ, P0 ;  /* 0x000000ff37377207 */ /* 0x000fe40000000000 */
[----:B------:R-:W-:Y:S01]  /*8bf0*/  SEL R22, R22, RZ, P1 ;  /* 0x000000ff16167207 */ /* 0x000fe20000800000 */
[----:B------:R-:W-:Y:S08]  /*8c00*/  BRA.U UP0, `(.L_x_143) ;  /* 0xffffffcd005c7547 */ /* 0x000ff0000b83ffff */
[----:B------:R-:W-:-:S13]  /*8c10*/  R2UR UR4, R51 ;  /* 0x00000000330472ca */ /* 0x000fda00000e0000 */
[----:B------:R-:W-:-:S09]  /*8c20*/  UISETP.NE.AND UP0, UPT, UR4, URZ, UPT ;  /* 0x000000ff0400728c */ /* 0x000fd2000bf05270 */
[----:B------:R-:W-:Y:S05]  /*8c30*/  BRA.U !UP0, `(.L_x_144) ;  /* 0x0000000108487547 */ /* 0x000fea000b800000 */
[----:B------:R-:W2:Y:S02]  /*8c40*/  LDCU.64 UR4, c[0x0][0x890] ;  /* 0x00011200ff0477ac */ /* 0x000ea40008000a00 */
[----:B--2---:R-:W-:-:S04]  /*8c50*/  UISETP.NE.U32.AND UP0, UPT, UR4, URZ, UPT ;  /* 0x000000ff0400728c */ /* 0x004fc8000bf05070 */
[----:B------:R-:W-:-:S09]  /*8c60*/  UISETP.NE.AND.EX UP0, UPT, UR5, URZ, UPT, UP0 ;  /* 0x000000ff0500728c */ /* 0x000fd2000bf05300 */
[----:B------:R-:W-:Y:S05]  /*8c70*/  BRA.U UP0, `(.L_x_145) ;  /* 0x00000001000c7547 */ /* 0x000fea000b800000 */
[----:B------:R-:W-:-:S13]  /*8c80*/  FSETP.NEU.AND P0, PT, R27, RZ, PT ;  /* 0x000000ff1b00720b */ /* 0x000fda0003f0d000 */
[----:B------:R-:W-:Y:S05]  /*8c90*/  @!P0 EXIT ;  /* 0x000000000000894d */ /* 0x000fea0003800000 */
[----:B------:R-:W-:Y:S05]  /*8ca0*/  BRA `(.L_x_144) ;  /* 0x00000000002c7947 */ /* 0x000fea0003800000 */
.L_x_145:
[----:B------:R-:W-:Y:S01]  /*8cb0*/  ISETP.NE.AND P0, PT, R54, RZ, PT ;  /* 0x000000ff3600720c */ /* 0x000fe20003f05270 */
[----:B------:R-:W-:-:S12]  /*8cc0*/  BSSY.RECONVERGENT B0, `(.L_x_144) ;  /* 0x0000009000007945 */ /* 0x000fd80003800200 */
[----:B------:R-:W-:Y:S05]  /*8cd0*/  @P0 BRA `(.L_x_146) ;  /* 0x0000000000140947 */ /* 0x000fea0003800000 */
[----:B------:R-:W2:Y:S02]  /*8ce0*/  LDCU.64 UR4, c[0x0][0x888] ;  /* 0x00011100ff0477ac */ /* 0x000ea40008000a00 */
[----:B--2---:R-:W-:-:S04]  /*8cf0*/  ISETP.NE.U32.AND P0, PT, RZ, UR4, PT ;  /* 0x00000004ff007c0c */ /* 0x004fc8000bf05070 */
[----:B------:R-:W-:-:S13]  /*8d00*/  ISETP.NE.AND.EX P0, PT, RZ, UR5, PT, P0 ;  /* 0x00000005ff007c0c */ /* 0x000fda000bf05300 */
[----:B------:R-:W-:Y:S05]  /*8d10*/  @!P0 EXIT ;  /* 0x000000000000894d */ /* 0x000fea0003800000 */
[----:B------:R-:W-:Y:S05]  /*8d20*/  BRA `(.L_x_147) ;  /* 0x0000000000087947 */ /* 0x000fea0003800000 */
.L_x_146:
[----:B------:R-:W-:-:S13]  /*8d30*/  FSETP.NEU.AND P0, PT, R27, RZ, PT ;  /* 0x000000ff1b00720b */ /* 0x000fda0003f0d000 */
[----:B------:R-:W-:Y:S05]  /*8d40*/  @!P0 EXIT ;  /* 0x000000000000894d */ /* 0x000fea0003800000 */
.L_x_147:
[----:B------:R-:W-:Y:S05]  /*8d50*/  BSYNC.RECONVERGENT B0 ;  /* 0x0000000000007941 */ /* 0x000fea0003800200 */
.L_x_144:
[----:B------:R-:W-:Y:S01]  /*8d60*/  ULEA UR4, UR46, UR43, 0x3 ;  /* 0x0000002b2e047291 */ /* 0x000fe2000f8e18ff */
[----:B------:R-:W-:-:S04]  /*8d70*/  DEPBAR.LE SB0, 0x0 ;  /* 0x000080000000791a */ /* 0x000fc80000000000 */
[----:B------:R-:W-:-:S04]  /*8d80*/  UIADD3 UR4, UPT, UPT, UR4, 0x50, URZ ;  /* 0x0000005004047890 */ /* 0x000fc8000fffe0ff */
[----:B------:R-:W-:-:S09]  /*8d90*/  UPRMT UR4, UR47, 0x654, UR4 ;  /* 0x000006542f047896 */ /* 0x000fd20008000004 */
[----:B------:R-:W-:Y:S01]  /*8da0*/  SYNCS.ARRIVE.TRANS64.RED.A1T0 RZ, [UR4], RZ ;  /* 0x000000ffffff79a7 */ /* 0x000fe20008100404 */
[----:B------:R-:W-:Y:S05]  /*8db0*/  EXIT ;  /* 0x000000000000794d */ /* 0x000fea0003800000 */
.L_x_24:
[----:B--2---:R2:W3:Y:S02]  /*8dc0*/  SYNCS.PHASECHK.TRANS64.TRYWAIT P0, [R0+URZ+0xf0], R2 ;  /* 0x0000f002000075a7 */ /* 0x0044e400080011ff */
[----:B---3--:R-:W-:Y:S05]  /*8dd0*/  @!P0 NANOSLEEP.SYNCS 0x989680 ;  /* 0x009896800000895d */ /* 0x008fea0003900000 */
[----:B------:R-:W3:Y:S02]  /*8de0*/  @!P0 SYNCS.PHASECHK.TRANS64 P0, [R0+URZ+0xf0], R2 ;  /* 0x0000f002000085a7 */ /* 0x000ee400080010ff */
[----:B---3--:R-:W-:Y:S05]  /*8df0*/  @!P0 BRA `(.L_x_24) ;  /* 0xfffffffc00f08947 */ /* 0x008fea000383ffff */
[----:B------:R-:W-:Y:S05]  /*8e00*/  BRA `(.L_x_148) ;  /* 0xffffff8800f07947 */ /* 0x000fea000383ffff */
.L_x_27:
[----:B-1----:R-:W-:-:S07]  /*8e10*/  MOV R0, UR33 ;  /* 0x0000002100007c02 */ /* 0x002fce0008000f00 */
.L_x_149:
[----:B-1----:R1:W2:Y:S02]  /*8e20*/  SYNCS.PHASECHK.TRANS64.TRYWAIT P0, [R0+URZ+0x18], R3 ;  /* 0x00001803000075a7 */ /* 0x0022a400080011ff */
[----:B--2---:R-:W-:Y:S05]  /*8e30*/  @!P0 NANOSLEEP.SYNCS 0x989680 ;  /* 0x009896800000895d */ /* 0x004fea0003900000 */
[----:B------:R-:W2:Y:S02]  /*8e40*/  @!P0 SYNCS.PHASECHK.TRANS64 P0, [R0+URZ+0x18], R3 ;  /* 0x00001803000085a7 */ /* 0x000ea400080010ff */
[----:B--2---:R-:W-:Y:S05]  /*8e50*/  @!P0 BRA `(.L_x_149) ;  /* 0xfffffffc00f08947 */ /* 0x004fea000383ffff */
[----:B------:R-:W-:Y:S05]  /*8e60*/  BRA `(.L_x_26) ;  /* 0xffffff8c00447947 */ /* 0x000fea000383ffff */
.L_x_34:
[----:B-1----:R-:W-:-:S07]  /*8e70*/  MOV R0, UR17 ;  /* 0x0000001100007c02 */ /* 0x002fce0008000f00 */
.L_x_150:
[----:B-1----:R1:W2:Y:S02]  /*8e80*/  SYNCS.PHASECHK.TRANS64.TRYWAIT P0, [R0+URZ+0x18], R3 ;  /* 0x00001803000075a7 */ /* 0x0022a400080011ff */
[----:B--2---:R-:W-:Y:S05]  /*8e90*/  @!P0 NANOSLEEP.SYNCS 0x989680 ;  /* 0x009896800000895d */ /* 0x004fea0003900000 */
[----:B------:R-:W2:Y:S02]  /*8ea0*/  @!P0 SYNCS.PHASECHK.TRANS64 P0, [R0+URZ+0x18], R3 ;  /* 0x00001803000085a7 */ /* 0x000ea400080010ff */
[----:B--2---:R-:W-:Y:S05]  /*8eb0*/  @!P0 BRA `(.L_x_150) ;  /* 0xfffffffc00f08947 */ /* 0x004fea000383ffff */
[----:B------:R-:W-:Y:S05]  /*8ec0*/  BRA `(.L_x_33) ;  /* 0xffffff9000087947 */ /* 0x000fea000383ffff */
.L_x_39:
[----:B-1----:R1:W2:Y:S02]  /*8ed0*/  SYNCS.PHASECHK.TRANS64.TRYWAIT P0, [R3+URZ+0x80], R0 ;  /* 0x00008000030075a7 */ /* 0x0022a400080011ff */
[----:B--2---:R-:W-:Y:S05]  /*8ee0*/  @!P0 NANOSLEEP.SYNCS 0x989680 ;  /* 0x009896800000895d */ /* 0x004fea0003900000 */
[----:B------:R-:W2:Y:S02]  /*8ef0*/  @!P0 SYNCS.PHASECHK.TRANS64 P0, [R3+URZ+0x80], R0 ;  /* 0x00008000030085a7 */ /* 0x000ea400080010ff */
[----:B--2---:R-:W-:Y:S05]  /*8f00*/  @!P0 BRA `(.L_x_39) ;  /* 0xfffffffc00f08947 */ /* 0x004fea000383ffff */
[----:B------:R-:W-:Y:S05]  /*8f10*/  BRA `(.L_x_151) ;  /* 0xffffff9000b47947 */ /* 0x000fea000383ffff */
.L_x_43:
[----:B------:R-:W-:-:S07]  /*8f20*/  MOV R0, UR4 ;  /* 0x0000000400007c02 */ /* 0x000fce0008000f00 */
.L_x_152:
[----:B-1----:R1:W2:Y:S02]  /*8f30*/  SYNCS.PHASECHK.TRANS64.TRYWAIT P0, [R0+URZ], R2 ;  /* 0x00000002000075a7 */ /* 0x0022a400080011ff */
[----:B--2---:R-:W-:Y:S05]  /*8f40*/  @!P0 NANOSLEEP.SYNCS 0x989680 ;  /* 0x009896800000895d */ /* 0x004fea0003900000 */
[----:B------:R-:W2:Y:S02]  /*8f50*/  @!P0 SYNCS.PHASECHK.TRANS64 P0, [R0+URZ], R2 ;  /* 0x00000002000085a7 */ /* 0x000ea400080010ff */
[----:B--2---:R-:W-:Y:S05]  /*8f60*/  @!P0 BRA `(.L_x_152) ;  /* 0xfffffffc00f08947 */ /* 0x004fea000383ffff */
[----:B------:R-:W-:Y:S05]  /*8f70*/  BRA `(.L_x_153) ;  /* 0xffffff98005c7947 */ /* 0x000fea000383ffff */
.L_x_44:
[----:B------:R-:W-:-:S07]  /*8f80*/  MOV R0, UR5 ;  /* 0x0000000500007c02 */ /* 0x000fce0008000f00 */
.L_x_154:
[----:B-1----:R1:W2:Y:S02]  /*8f90*/  SYNCS.PHASECHK.TRANS64.TRYWAIT P0, [R0+URZ], R2 ;  /* 0x00000002000075a7 */ /* 0x0022a400080011ff */
[----:B--2---:R-:W-:Y:S05]  /*8fa0*/  @!P0 NANOSLEEP.SYNCS 0x989680 ;  /* 0x009896800000895d */ /* 0x004fea0003900000 */
[----:B------:R-:W2:Y:S02]  /*8fb0*/  @!P0 SYNCS.PHASECHK.TRANS64 P0, [R0+URZ], R2 ;  /* 0x00000002000085a7 */ /* 0x000ea400080010ff */
[----:B--2---:R-:W-:Y:S05]  /*8fc0*/  @!P0 BRA `(.L_x_154) ;  /* 0xfffffffc00f08947 */ /* 0x004fea000383ffff */
[----:B------:R-:W-:Y:S05]  /*8fd0*/  BRA `(.L_x_155) ;  /* 0xffffff9800687947 */ /* 0x000fea000383ffff */
.L_x_47:
[----:B--2---:R2:W3:Y:S02]  /*8fe0*/  SYNCS.PHASECHK.TRANS64.TRYWAIT P0, [R2+URZ+0xe0], R4 ;  /* 0x0000e004020075a7 */ /* 0x0044e400080011ff */
[----:B---3--:R-:W-:Y:S05]  /*8ff0*/  @!P0 NANOSLEEP.SYNCS 0x989680 ;  /* 0x009896800000895d */ /* 0x008fea0003900000 */
[----:B------:R-:W3:Y:S02]  /*9000*/  @!P0 SYNCS.PHASECHK.TRANS64 P0, [R2+URZ+0xe0], R4 ;  /* 0x0000e004020085a7 */ /* 0x000ee400080010ff */
[----:B---3--:R-:W-:Y:S05]  /*9010*/  @!P0 BRA `(.L_x_47) ;  /* 0xfffffffc00f08947 */ /* 0x008fea000383ffff */
[----:B------:R-:W-:Y:S05]  /*9020*/  BRA `(.L_x_156) ;  /* 0xffffff9800c47947 */ /* 0x000fea000383ffff */
.L_x_48:
[----:B------:R-:W-:-:S07]  /*9030*/  MOV R2, UR4 ;  /* 0x0000000400027c02 */ /* 0x000fce0008000f00 */
.L_x_157:
[----:B--2---:R2:W3:Y:S02]  /*9040*/  SYNCS.PHASECHK.TRANS64.TRYWAIT P0, [R2+URZ+0x90], R5 ;  /* 0x00009005020075a7 */ /* 0x0044e400080011ff */
[----:B---3--:R-:W-:Y:S05]  /*9050*/  @!P0 NANOSLEEP.SYNCS 0x989680 ;  /* 0x009896800000895d */ /* 0x008fea0003900000 */
[----:B------:R-:W3:Y:S02]  /*9060*/  @!P0 SYNCS.PHASECHK.TRANS64 P0, [R2+URZ+0x90], R5 ;  /* 0x00009005020085a7 */ /* 0x000ee400080010ff */
[----:B---3--:R-:W-:Y:S05]  /*9070*/  @!P0 BRA `(.L_x_157) ;  /* 0xfffffffc00f08947 */ /* 0x008fea000383ffff */
[----:B------:R-:W-:Y:S05]  /*9080*/  BRA `(.L_x_158) ;  /* 0xffffff9800d47947 */ /* 0x000fea000383ffff */
.L_x_49:
[----:B--2---:R2:W3:Y:S02]  /*9090*/  SYNCS.PHASECHK.TRANS64.TRYWAIT P1, [R2+URZ+0x80], R4 ;  /* 0x00008004020075a7 */ /* 0x0044e400080211ff */
[----:B---3--:R-:W-:Y:S05]  /*90a0*/  @!P1 NANOSLEEP.SYNCS 0x989680 ;  /* 0x009896800000995d */ /* 0x008fea0003900000 */
[----:B------:R-:W3:Y:S02]  /*90b0*/  @!P1 SYNCS.PHASECHK.TRANS64 P1, [R2+URZ+0x80], R4 ;  /* 0x00008004020095a7 */ /* 0x000ee400080210ff */
[----:B---3--:R-:W-:Y:S05]  /*90c0*/  @!P1 BRA `(.L_x_49) ;  /* 0xfffffffc00f09947 */ /* 0x008fea000383ffff */
[----:B------:R-:W-:Y:S05]  /*90d0*/  BRA `(.L_x_159) ;  /* 0xffffff9c00047947 */ /* 0x000fea000383ffff */
.L_x_52:
[----:B------:R-:W-:-:S07]  /*90e0*/  MOV R0, UR4 ;  /* 0x0000000400007c02 */ /* 0x000fce0008000f00 */
.L_x_160:
[----:B--2---:R2:W3:Y:S02]  /*90f0*/  SYNCS.PHASECHK.TRANS64.TRYWAIT P0, [R0+URZ+0x90], R2 ;  /* 0x00009002000075a7 */ /* 0x0044e400080011ff */
[----:B---3--:R-:W-:Y:S05]  /*9100*/  @!P0 NANOSLEEP.SYNCS 0x989680 ;  /* 0x009896800000895d */ /* 0x008fea0003900000 */
[----:B------:R-:W3:Y:S02]  /*9110*/  @!P0 SYNCS.PHASECHK.TRANS64 P0, [R0+URZ+0x90], R2 ;  /* 0x00009002000085a7 */ /* 0x000ee400080010ff */
[----:B---3--:R-:W-:Y:S05]  /*9120*/  @!P0 BRA `(.L_x_160) ;  /* 0xfffffffc00f08947 */ /* 0x008fea000383ffff */
[----:B------:R-:W-:Y:S05]  /*9130*/  BRA `(.L_x_51) ;  /* 0xffffff9c00587947 */ /* 0x000fea000383ffff */
.L_x_61:
[----:B--2---:R-:W-:-:S04]  /*9140*/  MOV R5, UR5 ;  /* 0x0000000500057c02 */ /* 0x004fc80008000f00 */
[----:B------:R2:W3:Y:S03]  /*9150*/  SYNCS.PHASECHK.TRANS64.TRYWAIT P0, [R5+URZ+0x8], R6 ;  /* 0x00000806050075a7 */ /* 0x0004e600080011ff */
[----:B---3--:R-:W-:Y:S05]  /*9160*/  @!P0 NANOSLEEP.SYNCS 0x989680 ;  /* 0x009896800000895d */ /* 0x008fea0003900000 */
[----:B------:R-:W3:Y:S02]  /*9170*/  @!P0 SYNCS.PHASECHK.TRANS64 P0, [R5+URZ+0x8], R6 ;  /* 0x00000806050085a7 */ /* 0x000ee400080010ff */
[----:B---3--:R-:W-:Y:S05]  /*9180*/  @!P0 BRA `(.L_x_61) ;  /* 0xfffffffc00ec8947 */ /* 0x008fea000383ffff */
[----:B------:R-:W-:Y:S05]  /*9190*/  BRA `(.L_x_60) ;  /* 0xffffffa0000c7947 */ /* 0x000fea000383ffff */
.L_x_63:
[----:B------:R-:W-:Y:S01]  /*91a0*/  BSSY B0, `(.L_x_161) ;  /* 0x0000006000007945 */ /* 0x000fe20003800000 */
[----:B------:R-:W-:-:S07]  /*91b0*/  MOV R15, 0xffffffff ;  /* 0xffffffff000f7802 */ /* 0x000fce0000000f00 */
[----:B-12--5:R-:W-:Y:S05]  /*91c0*/  WARPSYNC.COLLECTIVE R15, `(.L_x_162) ;  /* 0x000000000f0c7348 */ /* 0x026fea0003c00000 */
[----:B------:R-:W-:Y:S02]  /*91d0*/  ELECT P6, UR79, PT ;  /* 0x00000000004f782f */ /* 0x000fe400038c0000 */
[----:B------:R-:W-:Y:S01]  /*91e0*/  MOV R14, UR79 ;  /* 0x0000004f000e7c02 */ /* 0x000fe20008000f00 */
[----:B-12--5:R-:W-:Y:S10]  /*91f0*/  ENDCOLLECTIVE ;  /* 0x000000000000791b */ /* 0x026ff40003800000 */
.L_x_162:
[----:B------:R-:W-:Y:S05]  /*9200*/  BSYNC B0 ;  /* 0x0000000000007941 */ /* 0x000fea0003800000 */
.L_x_161:
[----:B------:R-:W-:Y:S05]  /*9210*/  BRA `(.L_x_163) ;  /* 0xffffffa0003c7947 */ /* 0x000fea000383ffff */
.L_x_65:
[----:B--2---:R-:W-:-:S04]  /*9220*/  MOV R0, UR5 ;  /* 0x0000000500007c02 */ /* 0x004fc80008000f00 */
[----:B------:R2:W3:Y:S03]  /*9230*/  SYNCS.PHASECHK.TRANS64.TRYWAIT P0, [R0+URZ+0x8], R4 ;  /* 0x00000804000075a7 */ /* 0x0004e600080011ff */
[----:B---3--:R-:W-:Y:S05]  /*9240*/  @!P0 NANOSLEEP.SYNCS 0x989680 ;  /* 0x009896800000895d */ /* 0x008fea0003900000 */
[----:B------:R-:W3:Y:S02]  /*9250*/  @!P0 SYNCS.PHASECHK.TRANS64 P0, [R0+URZ+0x8], R4 ;  /* 0x00000804000085a7 */ /* 0x000ee400080010ff */
[----:B---3--:R-:W-:Y:S05]  /*9260*/  @!P0 BRA `(.L_x_65) ;  /* 0xfffffffc00ec8947 */ /* 0x008fea000383ffff */
[----:B------:R-:W-:Y:S05]  /*9270*/  BRA `(.L_x_64) ;  /* 0xffffffa000407947 */ /* 0x000fea000383ffff */
.L_x_66:
[----:B-1----:R1:W2:Y:S02]  /*9280*/  SYNCS.PHASECHK.TRANS64.TRYWAIT P0, [R0+URZ+0x80], R4 ;  /* 0x00008004000075a7 */ /* 0x0022a400080011ff */
[----:B--2---:R-:W-:Y:S05]  /*9290*/  @!P0 NANOSLEEP.SYNCS 0x989680 ;  /* 0x009896800000895d */ /* 0x004fea0003900000 */
[----:B------:R-:W2:Y:S02]  /*92a0*/  @!P0 SYNCS.PHASECHK.TRANS64 P0, [R0+URZ+0x80], R4 ;  /* 0x00008004000085a7 */ /* 0x000ea400080010ff */
[----:B--2---:R-:W-:Y:S05]  /*92b0*/  @!P0 BRA `(.L_x_66) ;  /* 0xfffffffc00f08947 */ /* 0x004fea000383ffff */
[----:B------:R-:W-:Y:S05]  /*92c0*/  BRA `(.L_x_164) ;  /* 0xffffffa400287947 */ /* 0x000fea000383ffff */
.L_x_68:
[----:B------:R-:W-:-:S07]  /*92d0*/  MOV R0, UR31 ;  /* 0x0000001f00007c02 */ /* 0x000fce0008000f00 */
.L_x_165:
[----:B-1----:R1:W2:Y:S02]  /*92e0*/  SYNCS.PHASECHK.TRANS64.TRYWAIT P0, [R0+URZ+0xc0], R4 ;  /* 0x0000c004000075a7 */ /* 0x0022a400080011ff */
[----:B--2---:R-:W-:Y:S05]  /*92f0*/  @!P0 NANOSLEEP.SYNCS 0x989680 ;  /* 0x009896800000895d */ /* 0x004fea0003900000 */
[----:B------:R-:W2:Y:S02]  /*9300*/  @!P0 SYNCS.PHASECHK.TRANS64 P0, [R0+URZ+0xc0], R4 ;  /* 0x0000c004000085a7 */ /* 0x000ea400080010ff */
[----:B--2---:R-:W-:Y:S05]  /*9310*/  @!P0 BRA `(.L_x_165) ;  /* 0xfffffffc00f08947 */ /* 0x004fea000383ffff */
[----:B------:R-:W-:Y:S05]  /*9320*/  BRA `(.L_x_166) ;  /* 0xffffffa400747947 */ /* 0x000fea000383ffff */
.L_x_71:
[----:B------:R-:W-:Y:S07]  /*9330*/  MOV R0, UR5 ;  /* 0x0000000500007c02 */ /* 0x000fee0008000f00 */
.L_x_167:
[----:B-1----:R1:W2:Y:S02]  /*9340*/  SYNCS.PHASECHK.TRANS64.TRYWAIT P0, [R0+URZ], R4 ;  /* 0x00000004000075a7 */ /* 0x0022a400080011ff */
[----:B--2---:R-:W-:Y:S05]  /*9350*/  @!P0 NANOSLEEP.SYNCS 0x989680 ;  /* 0x009896800000895d */ /* 0x004fea0003900000 */
[----:B------:R-:W2:Y:S02]  /*9360*/  @!P0 SYNCS.PHASECHK.TRANS64 P0, [R0+URZ], R4 ;  /* 0x00000004000085a7 */ /* 0x000ea400080010ff */
[----:B--2---:R-:W-:Y:S05]  /*9370*/  @!P0 BRA `(.L_x_167) ;  /* 0xfffffffc00f08947 */ /* 0x004fea000383ffff */
[----:B------:R-:W-:Y:S05]  /*9380*/  BRA `(.L_x_70) ;  /* 0xffffffa400887947 */ /* 0x000fea000383ffff */
.L_x_75:
[----:B-1----:R-:W-:-:S07]  /*9390*/  MOV R0, UR4 ;  /* 0x0000000400007c02 */ /* 0x002fce0008000f00 */
.L_x_168:
[----:B-1----:R1:W2:Y:S02]  /*93a0*/  SYNCS.PHASECHK.TRANS64.TRYWAIT P0, [R0+URZ], R2 ;  /* 0x00000002000075a7 */ /* 0x0022a400080011ff */
[----:B--2---:R-:W-:Y:S05]  /*93b0*/  @!P0 NANOSLEEP.SYNCS 0x989680 ;  /* 0x009896800000895d */ /* 0x004fea0003900000 */
[----:B------:R-:W2:Y:S02]  /*93c0*/  @!P0 SYNCS.PHASECHK.TRANS64 P0, [R0+URZ], R2 ;  /* 0x00000002000085a7 */ /* 0x000ea400080010ff */
[----:B--2---:R-:W-:Y:S05]  /*93d0*/  @!P0 BRA `(.L_x_168) ;  /* 0xfffffffc00f08947 */ /* 0x004fea000383ffff */
[----:B------:R-:W-:Y:S05]  /*93e0*/  BRA `(.L_x_169) ;  /* 0xffffffa8007c7947 */ /* 0x000fea000383ffff */
.L_x_76:
[----:B------:R-:W-:-:S07]  /*93f0*/  MOV R0, UR5 ;  /* 0x0000000500007c02 */ /* 0x000fce0008000f00 */
.L_x_170:
[----:B-1----:R1:W2:Y:S02]  /*9400*/  SYNCS.PHASECHK.TRANS64.TRYWAIT P0, [R0+URZ], R3 ;  /* 0x00000003000075a7 */ /* 0x0022a400080011ff */
[----:B--2---:R-:W-:Y:S05]  /*9410*/  @!P0 NANOSLEEP.SYNCS 0x989680 ;  /* 0x009896800000895d */ /* 0x004fea0003900000 */
[----:B------:R-:W2:Y:S02]  /*9420*/  @!P0 SYNCS.PHASECHK.TRANS64 P0, [R0+URZ], R3 ;  /* 0x00000003000085a7 */ /* 0x000ea400080010ff */
[----:B--2---:R-:W-:Y:S05]  /*9430*/  @!P0 BRA `(.L_x_170) ;  /* 0xfffffffc00f08947 */ /* 0x004fea000383ffff */
[----:B------:R-:W-:Y:S05]  /*9440*/  BRA `(.L_x_171) ;  /* 0xffffffa800887947 */ /* 0x000fea000383ffff */
.L_x_77:
[----:B------:R-:W-:-:S07]  /*9450*/  MOV R0, UR5 ;  /* 0x0000000500007c02 */ /* 0x000fce0008000f00 */
.L_x_172:
[----:B-1----:R1:W2:Y:S02]  /*9460*/  SYNCS.PHASECHK.TRANS64.TRYWAIT P0, [R0+URZ], R3 ;  /* 0x00000003000075a7 */ /* 0x0022a400080011ff */
[----:B--2---:R-:W-:Y:S05]  /*9470*/  @!P0 NANOSLEEP.SYNCS 0x989680 ;  /* 0x009896800000895d */ /* 0x004fea0003900000 */
[----:B------:R-:W2:Y:S02]  /*9480*/  @!P0 SYNCS.PHASECHK.TRANS64 P0, [R0+URZ], R3 ;  /* 0x00000003000085a7 */ /* 0x000ea400080010ff */
[----:B--2---:R-:W-:Y:S05]  /*9490*/  @!P0 BRA `(.L_x_172) ;  /* 0xfffffffc00f08947 */ /* 0x004fea000383ffff */
[----:B------:R-:W-:Y:S05]  /*94a0*/  BRA `(.L_x_173) ;  /* 0xffffffa800947947 */ /* 0x000fea000383ffff */
.L_x_80:
[----:B------:R-:W-:-:S07]  /*94b0*/  MOV R0, UR26 ;  /* 0x0000001a00007c02 */ /* 0x000fce0008000f00 */
.L_x_174:
[----:B-1----:R1:W2:Y:S02]  /*94c0*/  SYNCS.PHASECHK.TRANS64.TRYWAIT P1, [R0+URZ+0x100], R2 ;  /* 0x00010002000075a7 */ /* 0x0022a400080211ff */
[----:B--2---:R-:W-:Y:S05]  /*94d0*/  @!P1 NANOSLEEP.SYNCS 0x989680 ;  /* 0x009896800000995d */ /* 0x004fea0003900000 */
[----:B------:R-:W2:Y:S02]  /*94e0*/  @!P1 SYNCS.PHASECHK.TRANS64 P1, [R0+URZ+0x100], R2 ;  /* 0x00010002000095a7 */ /* 0x000ea400080210ff */
[----:B--2---:R-:W-:Y:S05]  /*94f0*/  @!P1 BRA `(.L_x_174) ;  /* 0xfffffffc00f09947 */ /* 0x004fea000383ffff */
[----:B------:R-:W-:Y:S05]  /*9500*/  BRA `(.L_x_175) ;  /* 0xffffffa800e07947 */ /* 0x000fea000383ffff */
.L_x_85:
[----:B--2---:R2:W3:Y:S02]  /*9510*/  SYNCS.PHASECHK.TRANS64.TRYWAIT P0, [R8+URZ+0x80], R0 ;  /* 0x00008000080075a7 */ /* 0x0044e400080011ff */
[----:B---3--:R-:W-:Y:S05]  /*9520*/  @!P0 NANOSLEEP.SYNCS 0x989680 ;  /* 0x009896800000895d */ /* 0x008fea0003900000 */
[----:B------:R-:W3:Y:S02]  /*9530*/  @!P0 SYNCS.PHASECHK.TRANS64 P0, [R8+URZ+0x80], R0 ;  /* 0x00008000080085a7 */ /* 0x000ee400080010ff */
[----:B---3--:R-:W-:Y:S05]  /*9540*/  @!P0 BRA `(.L_x_85) ;  /* 0xfffffffc00f08947 */ /* 0x008fea000383ffff */
[----:B------:R-:W-:Y:S05]  /*9550*/  BRA `(.L_x_176) ;  /* 0xffffffb000187947 */ /* 0x000fea000383ffff */
.L_x_88:
[----:B--2---:R-:W-:Y:S07]  /*9560*/  MOV R0, UR21 ;  /* 0x0000001500007c02 */ /* 0x004fee0008000f00 */
.L_x_177:
[----:B--2---:R2:W3:Y:S02]  /*9570*/  SYNCS.PHASECHK.TRANS64.TRYWAIT P1, [R0+URZ+0x78], R2 ;  /* 0x00007802000075a7 */ /* 0x0044e400080211ff */
[----:B---3--:R-:W-:Y:S05]  /*9580*/  @!P1 NANOSLEEP.SYNCS 0x989680 ;  /* 0x009896800000995d */ /* 0x008fea0003900000 */
[----:B------:R-:W3:Y:S02]  /*9590*/  @!P1 SYNCS.PHASECHK.TRANS64 P1, [R0+URZ+0x78], R2 ;  /* 0x00007802000095a7 */ /* 0x000ee400080210ff */
[----:B---3--:R-:W-:Y:S05]  /*95a0*/  @!P1 BRA `(.L_x_177) ;  /* 0xfffffffc00f09947 */ /* 0x008fea000383ffff */
[----:B------:R-:W-:Y:S05]  /*95b0*/  BRA `(.L_x_87) ;  /* 0xffffffb400947947 */ /* 0x000fea000383ffff */
.L_x_91:
[----:B--2---:R-:W-:Y:S07]  /*95c0*/  MOV R0, UR21 ;  /* 0x0000001500007c02 */ /* 0x004fee0008000f00 */
.L_x_178:
[----:B--2---:R2:W3:Y:S02]  /*95d0*/  SYNCS.PHASECHK.TRANS64.TRYWAIT P0, [R0+URZ+0x50], R4 ;  /* 0x00005004000075a7 */ /* 0x0044e400080011ff */
[----:B---3--:R-:W-:Y:S05]  /*95e0*/  @!P0 NANOSLEEP.SYNCS 0x989680 ;  /* 0x009896800000895d */ /* 0x008fea0003900000 */
[----:B------:R-:W3:Y:S02]  /*95f0*/  @!P0 SYNCS.PHASECHK.TRANS64 P0, [R0+URZ+0x50], R4 ;  /* 0x00005004000085a7 */ /* 0x000ee400080010ff */
[----:B---3--:R-:W-:Y:S05]  /*9600*/  @!P0 BRA `(.L_x_178) ;  /* 0xfffffffc00f08947 */ /* 0x008fea000383ffff */
[----:B------:R-:W-:Y:S05]  /*9610*/  BRA `(.L_x_179) ;  /* 0xffffffb400ec7947 */ /* 0x000fea000383ffff */
.L_x_92:
[----:B------:R-:W-:Y:S07]  /*9620*/  MOV R0, UR21 ;  /* 0x0000001500007c02 */ /* 0x000fee0008000f00 */
.L_x_180:
[----:B--2---:R2:W3:Y:S02]  /*9630*/  SYNCS.PHASECHK.TRANS64.TRYWAIT P0, [R0+URZ+0x58], R4 ;  /* 0x00005804000075a7 */ /* 0x0044e400080011ff */
[----:B---3--:R-:W-:Y:S05]  /*9640*/  @!P0 NANOSLEEP.SYNCS 0x989680 ;  /* 0x009896800000895d */ /* 0x008fea0003900000 */
[----:B------:R-:W3:Y:S02]  /*9650*/  @!P0 SYNCS.PHASECHK.TRANS64 P0, [R0+URZ+0x58], R4 ;  /* 0x00005804000085a7 */ /* 0x000ee400080010ff */
[----:B---3--:R-:W-:Y:S05]  /*9660*/  @!P0 BRA `(.L_x_180) ;  /* 0xfffffffc00f08947 */ /* 0x008fea000383ffff */
[----:B------:R-:W-:Y:S05]  /*9670*/  BRA `(.L_x_181) ;  /* 0xffffffb800487947 */ /* 0x000fea000383ffff */
.L_x_93:
[----:B------:R-:W-:Y:S07]  /*9680*/  MOV R0, UR21 ;  /* 0x0000001500007c02 */ /* 0x000fee0008000f00 */
.L_x_182:
[----:B--2---:R2:W3:Y:S02]  /*9690*/  SYNCS.PHASECHK.TRANS64.TRYWAIT P0, [R0+URZ+0x60], R4 ;  /* 0x00006004000075a7 */ /* 0x0044e400080011ff */
[----:B---3--:R-:W-:Y:S05]  /*96a0*/  @!P0 NANOSLEEP.SYNCS 0x989680 ;  /* 0x009896800000895d */ /* 0x008fea0003900000 */
[----:B------:R-:W3:Y:S02]  /*96b0*/  @!P0 SYNCS.PHASECHK.TRANS64 P0, [R0+URZ+0x60], R4 ;  /* 0x00006004000085a7 */ /* 0x000ee400080010ff */
[----:B---3--:R-:W-:Y:S05]  /*96c0*/  @!P0 BRA `(.L_x_182) ;  /* 0xfffffffc00f08947 */ /* 0x008fea000383ffff */
[----:B------:R-:W-:Y:S05]  /*96d0*/  BRA `(.L_x_183) ;  /* 0xffffffb800a87947 */ /* 0x000fea000383ffff */
.L_x_94:
[----:B------:R-:W-:Y:S07]  /*96e0*/  MOV R0, UR21 ;  /* 0x0000001500007c02 */ /* 0x000fee0008000f00 */
.L_x_184:
[----:B--2---:R2:W3:Y:S02]  /*96f0*/  SYNCS.PHASECHK.TRANS64.TRYWAIT P0, [R0+URZ+0x68], R4 ;  /* 0x00006804000075a7 */ /* 0x0044e400080011ff */
[----:B---3--:R-:W-:Y:S05]  /*9700*/  @!P0 NANOSLEEP.SYNCS 0x989680 ;  /* 0x009896800000895d */ /* 0x008fea0003900000 */
[----:B------:R-:W3:Y:S02]  /*9710*/  @!P0 SYNCS.PHASECHK.TRANS64 P0, [R0+URZ+0x68], R4 ;  /* 0x00006804000085a7 */ /* 0x000ee400080010ff */
[----:B---3--:R-:W-:Y:S05]  /*9720*/  @!P0 BRA `(.L_x_184) ;  /* 0xfffffffc00f08947 */ /* 0x008fea000383ffff */
[----:B------:R-:W-:Y:S05]  /*9730*/  BRA `(.L_x_185) ;  /* 0xffffffbc00107947 */ /* 0x000fea000383ffff */
.L_x_96:
[----:B------:R-:W-:-:S07]  /*9740*/  MOV R0, UR21 ;  /* 0x0000001500007c02 */ /* 0x000fce0008000f00 */
.L_x_186:
[----:B---3--:R3:W4:Y:S02]  /*9750*/  SYNCS.PHASECHK.TRANS64.TRYWAIT P0, [R0+URZ+0x50], R2 ;  /* 0x00005002000075a7 */ /* 0x00872400080011ff */
[----:B----4-:R-:W-:Y:S05]  /*9760*/  @!P0 NANOSLEEP.SYNCS 0x989680 ;  /* 0x009896800000895d */ /* 0x010fea0003900000 */
[----:B------:R-:W4:Y:S02]  /*9770*/  @!P0 SYNCS.PHASECHK.TRANS64 P0, [R0+URZ+0x50], R2 ;  /* 0x00005002000085a7 */ /* 0x000f2400080010ff */
[----:B----4-:R-:W-:Y:S05]  /*9780*/  @!P0 BRA `(.L_x_186) ;  /* 0xfffffffc00f08947 */ /* 0x010fea000383ffff */
[----:B------:R-:W-:Y:S05]  /*9790*/  BRA `(.L_x_187) ;  /* 0xffffffbc009c7947 */ /* 0x000fea000383ffff */
.L_x_97:
[----:B---3--:R-:W-:-:S07]  /*97a0*/  MOV R0, UR21 ;  /* 0x0000001500007c02 */ /* 0x008fce0008000f00 */
.L_x_188:
[----:B---3--:R3:W4:Y:S02]  /*97b0*/  SYNCS.PHASECHK.TRANS64.TRYWAIT P0, [R0+URZ+0x58], R2 ;  /* 0x00005802000075a7 */ /* 0x00872400080011ff */
[----:B----4-:R-:W-:Y:S05]  /*97c0*/  @!P0 NANOSLEEP.SYNCS 0x989680 ;  /* 0x009896800000895d */ /* 0x010fea0003900000 */
[----:B------:R-:W4:Y:S02]  /*97d0*/  @!P0 SYNCS.PHASECHK.TRANS64 P0, [R0+URZ+0x58], R2 ;  /* 0x00005802000085a7 */ /* 0x000f2400080010ff */
[----:B----4-:R-:W-:Y:S05]  /*97e0*/  @!P0 BRA `(.L_x_188) ;  /* 0xfffffffc00f08947 */ /* 0x010fea000383ffff */
[----:B------:R-:W-:Y:S05]  /*97f0*/  BRA `(.L_x_189) ;  /* 0xffffffbc008c7947 */ /* 0x000fea000383ffff */
.L_x_98:
[----:B---3--:R-:W-:-:S07]  /*9800*/  MOV R0, UR21 ;  /* 0x0000001500007c02 */ /* 0x008fce0008000f00 */
.L_x_190:
[----:B---3--:R3:W4:Y:S02]  /*9810*/  SYNCS.PHASECHK.TRANS64.TRYWAIT P0, [R0+URZ+0x60], R2 ;  /* 0x00006002000075a7 */ /* 0x00872400080011ff */
[----:B----4-:R-:W-:Y:S05]  /*9820*/  @!P0 NANOSLEEP.SYNCS 0x989680 ;  /* 0x009896800000895d */ /* 0x010fea0003900000 */
[----:B------:R-:W4:Y:S02]  /*9830*/  @!P0 SYNCS.PHASECHK.TRANS64 P0, [R0+URZ+0x60], R2 ;  /* 0x00006002000085a7 */ /* 0x000f2400080010ff */
[----:B----4-:R-:W-:Y:S05]  /*9840*/  @!P0 BRA `(.L_x_190) ;  /* 0xfffffffc00f08947 */ /* 0x010fea000383ffff */
[----:B------:R-:W-:Y:S05]  /*9850*/  BRA `(.L_x_191) ;  /* 0xffffffbc007c7947 */ /* 0x000fea000383ffff */
.L_x_100:
[----:B-1----:R1:W2:Y:S02]  /*9860*/  SYNCS.PHASECHK.TRANS64.TRYWAIT P0, [R3+URZ+0x80], R0 ;  /* 0x00008000030075a7 */ /* 0x0022a400080011ff */
[----:B--2---:R-:W-:Y:S05]  /*9870*/  @!P0 NANOSLEEP.SYNCS 0x989680 ;  /* 0x009896800000895d */ /* 0x004fea0003900000 */
[----:B------:R-:W2:Y:S02]  /*9880*/  @!P0 SYNCS.PHASECHK.TRANS64 P0, [R3+URZ+0x80], R0 ;  /* 0x00008000030085a7 */ /* 0x000ea400080010ff */
[----:B--2---:R-:W-:Y:S05]  /*9890*/  @!P0 BRA `(.L_x_100) ;  /* 0xfffffffc00f08947 */ /* 0x004fea000383ffff */
[----:B------:R-:W-:Y:S05]  /*98a0*/  BRA `(.L_x_192) ;  /* 0xffffffc000487947 */ /* 0x000fea000383ffff */
.L_x_111:
[----:B-1----:R-:W-:Y:S04]  /*98b0*/  MOV R2, UR43 ;  /* 0x0000002b00027c02 */ /* 0x002fe80008000f00 */
[----:B------:R1:W2:Y:S03]  /*98c0*/  SYNCS.PHASECHK.TRANS64.TRYWAIT P1, [R2+URZ+0x30], R3 ;  /* 0x00003003020075a7 */ /* 0x0002a600080211ff */
[----:B--2---:R-:W-:Y:S05]  /*98d0*/  @!P1 NANOSLEEP.SYNCS 0x989680 ;  /* 0x009896800000995d */ /* 0x004fea0003900000 */
[----:B------:R-:W2:Y:S02]  /*98e0*/  @!P1 SYNCS.PHASECHK.TRANS64 P1, [R2+URZ+0x30], R3 ;  /* 0x00003003020095a7 */ /* 0x000ea400080210ff */
[----:B--2---:R-:W-:Y:S05]  /*98f0*/  @!P1 BRA `(.L_x_111) ;  /* 0xfffffffc00ec9947 */ /* 0x004fea000383ffff */
[----:B------:R-:W-:Y:S05]  /*9900*/  BRA `(.L_x_110) ;  /* 0xffffffcc00b47947 */ /* 0x000fea000383ffff */
.L_x_113:
[----:B-1----:R1:W4:Y:S02]  /*9910*/  SYNCS.PHASECHK.TRANS64.TRYWAIT P0, [R53+URZ+0xa0], R0 ;  /* 0x0000a000350075a7 */ /* 0x00232400080011ff */
[----:B----4-:R-:W-:Y:S05]  /*9920*/  @!P0 NANOSLEEP.SYNCS 0x989680 ;  /* 0x009896800000895d */ /* 0x010fea0003900000 */
[----:B------:R-:W4:Y:S02]  /*9930*/  @!P0 SYNCS.PHASECHK.TRANS64 P0, [R53+URZ+0xa0], R0 ;  /* 0x0000a000350085a7 */ /* 0x000f2400080010ff */
[----:B----4-:R-:W-:Y:S05]  /*9940*/  @!P0 BRA `(.L_x_113) ;  /* 0xfffffffc00f08947 */ /* 0x010fea000383ffff */
[----:B------:R-:W-:Y:S05]  /*9950*/  BRA `(.L_x_112) ;  /* 0xffffffcc00d47947 */ /* 0x000fea000383ffff */
.L_x_122:
[----:B--2---:R2:W3:Y:S02]  /*9960*/  SYNCS.PHASECHK.TRANS64.TRYWAIT P0, [R2+URZ+0x30], R0 ;  /* 0x00003000020075a7 */ /* 0x0044e400080011ff */
[----:B---3--:R-:W-:Y:S05]  /*9970*/  @!P0 NANOSLEEP.SYNCS 0x989680 ;  /* 0x009896800000895d */ /* 0x008fea0003900000 */
[----:B------:R-:W3:Y:S02]  /*9980*/  @!P0 SYNCS.PHASECHK.TRANS64 P0, [R2+URZ+0x30], R0 ;  /* 0x00003000020085a7 */ /* 0x000ee400080010ff */
[----:B---3--:R-:W-:Y:S05]  /*9990*/  @!P0 BRA `(.L_x_122) ;  /* 0xfffffffc00f08947 */ /* 0x008fea000383ffff */
[----:B------:R-:W-:Y:S05]  /*99a0*/  BRA `(.L_x_121) ;  /* 0xffffffd400e47947 */ /* 0x000fea000383ffff */
.L_x_130:
[----:B--2---:R2:W3:Y:S02]  /*99b0*/  SYNCS.PHASECHK.TRANS64.TRYWAIT P0, [R2+URZ+0x30], R4 ;  /* 0x00003004020075a7 */ /* 0x0044e400080011ff */
[----:B---3--:R-:W-:Y:S05]  /*99c0*/  @!P0 NANOSLEEP.SYNCS 0x989680 ;  /* 0x009896800000895d */ /* 0x008fea0003900000 */
[----:B------:R-:W3:Y:S02]  /*99d0*/  @!P0 SYNCS.PHASECHK.TRANS64 P0, [R2+URZ+0x30], R4 ;  /* 0x00003004020085a7 */ /* 0x000ee400080010ff */
[----:B---3--:R-:W-:Y:S05]  /*99e0*/  @!P0 BRA `(.L_x_130) ;  /* 0xfffffffc00f08947 */ /* 0x008fea000383ffff */
[----:B------:R-:W-:Y:S05]  /*99f0*/  BRA `(.L_x_129) ;  /* 0xffffffe000047947 */ /* 0x000fea000383ffff */
.L_x_138:
[----:B--2---:R2:W3:Y:S02]  /*9a00*/  SYNCS.PHASECHK.TRANS64.TRYWAIT P0, [R3+URZ+0x30], R0 ;  /* 0x00003000030075a7 */ /* 0x0044e400080011ff */
[----:B---3--:R-:W-:Y:S05]  /*9a10*/  @!P0 NANOSLEEP.SYNCS 0x989680 ;  /* 0x009896800000895d */ /* 0x008fea0003900000 */
[----:B------:R-:W3:Y:S02]  /*9a20*/  @!P0 SYNCS.PHASECHK.TRANS64 P0, [R3+URZ+0x30], R0 ;  /* 0x00003000030085a7 */ /* 0x000ee400080010ff */
[----:B---3--:R-:W-:Y:S05]  /*9a30*/  @!P0 BRA `(.L_x_138) ;  /* 0xfffffffc00f08947 */ /* 0x008fea000383ffff */
[----:B------:R-:W-:Y:S05]  /*9a40*/  BRA `(.L_x_137) ;  /* 0xffffffe800247947 */ /* 0x000fea000383ffff */
        .weak           $__internal_0_$__cuda_sm10x_tcgen05_guardrail_trap_col_being_dealloced_not_returned_by_alloc
        .type           $__internal_0_$__cuda_sm10x_tcgen05_guardrail_trap_col_being_dealloced_not_returned_by_alloc,@function
        .size           $__internal_0_$__cuda_sm10x_tcgen05_guardrail_trap_col_being_dealloced_not_returned_by_alloc,($__internal_1_$__cuda_sm10x_tcgen05_guardrail_trap_phase_invalid_during_alloc - $__internal_0_$__cuda_sm10x_tcgen05_guardrail_trap_col_being_dealloced_not_returned_by_alloc)
$__internal_0_$__cuda_sm10x_tcgen05_guardrail_trap_col_being_dealloced_not_returned_by_alloc:
[----:B------:R-:W-:Y:S05]  /*9a50*/  BPT.TRAP 0x1 ;  /* 0x000000040000795c */ /* 0x000fea0000300000 */
[----:B------:R-:W-:-:S04]  /*9a60*/  HFMA2 R3, -RZ, RZ, 0, 0 ;  /* 0x00000000ff037431 */ /* 0x000fc800000001ff */
[----:B------:R-:W-:Y:S05]  /*9a70*/  RET.REL.NODEC R2 `(_ZN7cutlass13device_kernelINS_4gemm6kernel13GemmUniversalIN4cute5tupleIJiiiiEEENS1_10collective13CollectiveMmaINS1_35MainloopSm100TmaUmmaWarpSpecializedILi3ELi2ELi4ENS5_IJNS4_1CILi4EEENSA_ILi1EEESC_EEEEENS5_IJNSA_ILi128EEESF_NSA_ILi64EEEEEENS_6half_tENS5_IJSC_llEEESI_NS5_IJlSC_lEEENS4_8TiledMMAINS4_8MMA_AtomIJNS4_26SM100_MMA_F16BF16_2x1SM_SSISI_SI_fLi128ELi128ELNS4_4UMMA5MajorE1ELSP_0ELNSO_7ScaleInE0ELSQ_0EEEEEENS4_6LayoutINS5_IJSC_SC_SC_EEENS5_IJNSA_ILi0EEESV_SV_EEEEENS5_IJNS4_10UnderscoreESY_SY_EEEEENS4_18SM100_TMA_2SM_LOADENS4_14ComposedLayoutINS4_7SwizzleILi3ELi4ELi3EEENS4_18smem_ptr_flag_bitsILi16EEENST_INS5_IJSG_NSA_ILi8EEEEEENS5_IJSC_SG_EEEEEEEvNS4_8identityENS4_28SM100_TMA_2SM_LOAD_MULTICASTENS12_IS14_S16_NST_INS5_IJS17_SG_EEENS5_IJSG_SC_EEEEEEEvS1C_EENS_8epilogue10collective18CollectiveEpilogueINS1J_23Sm100TmaWarpSpecializedILi4ELi2ELi16ELb1ELb0EEEJNS5_IJSG_SF_SG_EEENS5_IJNST_ISG_SC_EENST_INS5_IJNSA_ILi16EEENSA_ILi2EEEEEES19_EEEEESI_SK_SI_SK_NS1J_6fusion15FusionCallbacksIS1N_NS1V_17LinearCombinationISI_fSI_fLNS_15FloatRoundStyleE2EEES1O_S1U_JEEENS4_5SM1004TMEM4LOAD26SM100_TMEM_LOAD_32dp32b16xENS4_13SM90_TMA_LOADENS12_INS13_ILi1ELi4ELi3EEES16_NST_INS5_IJS17_S1Q_EEENS5_IJS1Q_SC_EEEEEEENS4_39AutoVectorizingCopyWithAssumedAlignmentILi128EEENS4_14SM90_TMA_STOREES2A_S2C_S2C_EEEvvEEEEvNT_6ParamsE) ;  /* 0xffffff6402607950 */ /* 0x000fea0003c3ffff */
        .weak           $__internal_1_$__cuda_sm10x_tcgen05_guardrail_trap_phase_invalid_during_alloc
        .type           $__internal_1_$__cuda_sm10x_tcgen05_guardrail_trap_phase_invalid_during_alloc,@function
        .size           $__internal_1_$__cuda_sm10x_tcgen05_guardrail_trap_phase_invalid_during_alloc,($__internal_2_$__cuda_sm10x_tcgen05_guardrail_trap_unallocated_columns_being_dealloced - $__internal_1_$__cuda_sm10x_tcgen05_guardrail_trap_phase_invalid_during_alloc)
$__internal_1_$__cuda_sm10x_tcgen05_guardrail_trap_phase_invalid_during_alloc:
[----:B------:R-:W-:Y:S05]  /*9a80*/  BPT.TRAP 0x1 ;  /* 0x000000040000795c */ /* 0x000fea0000300000 */
[----:B------:R-:W-:-:S04]  /*9a90*/  MOV R5, 0x0 ;  /* 0x0000000000057802 */ /* 0x000fc80000000f00 */
[----:B------:R-:W-:Y:S05]  /*9aa0*/  RET.REL.NODEC R4 `(_ZN7cutlass13device_kernelINS_4gemm6kernel13GemmUniversalIN4cute5tupleIJiiiiEEENS1_10collective13CollectiveMmaINS1_35MainloopSm100TmaUmmaWarpSpecializedILi3ELi2ELi4ENS5_IJNS4_1CILi4EEENSA_ILi1EEESC_EEEEENS5_IJNSA_ILi128EEESF_NSA_ILi64EEEEEENS_6half_tENS5_IJSC_llEEESI_NS5_IJlSC_lEEENS4_8TiledMMAINS4_8MMA_AtomIJNS4_26SM100_MMA_F16BF16_2x1SM_SSISI_SI_fLi128ELi128ELNS4_4UMMA5MajorE1ELSP_0ELNSO_7ScaleInE0ELSQ_0EEEEEENS4_6LayoutINS5_IJSC_SC_SC_EEENS5_IJNSA_ILi0EEESV_SV_EEEEENS5_IJNS4_10UnderscoreESY_SY_EEEEENS4_18SM100_TMA_2SM_LOADENS4_14ComposedLayoutINS4_7SwizzleILi3ELi4ELi3EEENS4_18smem_ptr_flag_bitsILi16EEENST_INS5_IJSG_NSA_ILi8EEEEEENS5_IJSC_SG_EEEEEEEvNS4_8identityENS4_28SM100_TMA_2SM_LOAD_MULTICASTENS12_IS14_S16_NST_INS5_IJS17_SG_EEENS5_IJSG_SC_EEEEEEEvS1C_EENS_8epilogue10collective18CollectiveEpilogueINS1J_23Sm100TmaWarpSpecializedILi4ELi2ELi16ELb1ELb0EEEJNS5_IJSG_SF_SG_EEENS5_IJNST_ISG_SC_EENST_INS5_IJNSA_ILi16EEENSA_ILi2EEEEEES19_EEEEESI_SK_SI_SK_NS1J_6fusion15FusionCallbacksIS1N_NS1V_17LinearCombinationISI_fSI_fLNS_15FloatRoundStyleE2EEES1O_S1U_JEEENS4_5SM1004TMEM4LOAD26SM100_TMEM_LOAD_32dp32b16xENS4_13SM90_TMA_LOADENS12_INS13_ILi1ELi4ELi3EEES16_NST_INS5_IJS17_S1Q_EEENS5_IJS1Q_SC_EEEEEEENS4_39AutoVectorizingCopyWithAssumedAlignmentILi128EEENS4_14SM90_TMA_STOREES2A_S2C_S2C_EEEvvEEEEvNT_6ParamsE) ;  /* 0xffffff6404547950 */ /* 0x000fea0003c3ffff */
        .weak           $__internal_2_$__cuda_sm10x_tcgen05_guardrail_trap_unallocated_columns_being_dealloced
        .type           $__internal_2_$__cuda_sm10x_tcgen05_guardrail_trap_unallocated_columns_being_dealloced,@function
        .size           $__internal_2_$__cuda_sm10x_tcgen05_guardrail_trap_unallocated_columns_being_dealloced,(.L_x_194 - $__internal_2_$__cuda_sm10x_tcgen05_guardrail_trap_unallocated_columns_being_dealloced)
$__internal_2_$__cuda_sm10x_tcgen05_guardrail_trap_unallocated_columns_being_dealloced:
[----:B------:R-:W-:Y:S05]  /*9ab0*/  BPT.TRAP 0x1 ;  /* 0x000000040000795c */ /* 0x000fea0000300000 */
[----:B------:R-:W-:-:S04]  /*9ac0*/  HFMA2 R3, -RZ, RZ, 0, 0 ;  /* 0x00000000ff037431 */ /* 0x000fc800000001ff */
[----:B------:R-:W-:Y:S05]  /*9ad0*/  RET.REL.NODEC R2 `(_ZN7cutlass13device_kernelINS_4gemm6kernel13GemmUniversalIN4cute5tupleIJiiiiEEENS1_10collective13CollectiveMmaINS1_35MainloopSm100TmaUmmaWarpSpecializedILi3ELi2ELi4ENS5_IJNS4_1CILi4EEENSA_ILi1EEESC_EEEEENS5_IJNSA_ILi128EEESF_NSA_ILi64EEEEEENS_6half_tENS5_IJSC_llEEESI_NS5_IJlSC_lEEENS4_8TiledMMAINS4_8MMA_AtomIJNS4_26SM100_MMA_F16BF16_2x1SM_SSISI_SI_fLi128ELi128ELNS4_4UMMA5MajorE1ELSP_0ELNSO_7ScaleInE0ELSQ_0EEEEEENS4_6LayoutINS5_IJSC_SC_SC_EEENS5_IJNSA_ILi0EEESV_SV_EEEEENS5_IJNS4_10UnderscoreESY_SY_EEEEENS4_18SM100_TMA_2SM_LOADENS4_14ComposedLayoutINS4_7SwizzleILi3ELi4ELi3EEENS4_18smem_ptr_flag_bitsILi16EEENST_INS5_IJSG_NSA_ILi8EEEEEENS5_IJSC_SG_EEEEEEEvNS4_8identityENS4_28SM100_TMA_2SM_LOAD_MULTICASTENS12_IS14_S16_NST_INS5_IJS17_SG_EEENS5_IJSG_SC_EEEEEEEvS1C_EENS_8epilogue10collective18CollectiveEpilogueINS1J_23Sm100TmaWarpSpecializedILi4ELi2ELi16ELb1ELb0EEEJNS5_IJSG_SF_SG_EEENS5_IJNST_ISG_SC_EENST_INS5_IJNSA_ILi16EEENSA_ILi2EEEEEES19_EEEEESI_SK_SI_SK_NS1J_6fusion15FusionCallbacksIS1N_NS1V_17LinearCombinationISI_fSI_fLNS_15FloatRoundStyleE2EEES1O_S1U_JEEENS4_5SM1004TMEM4LOAD26SM100_TMEM_LOAD_32dp32b16xENS4_13SM90_TMA_LOADENS12_INS13_ILi1ELi4ELi3EEES16_NST_INS5_IJS17_S1Q_EEENS5_IJS1Q_SC_EEEEEEENS4_39AutoVectorizingCopyWithAssumedAlignmentILi128EEENS4_14SM90_TMA_STOREES2A_S2C_S2C_EEEvvEEEEvNT_6ParamsE) ;  /* 0xffffff6402487950 */ /* 0x000fea0003c3ffff */
.L_x_193:
[----:B------:R-:W-:-:S00]  /*9ae0*/  BRA `(.L_x_193) ;  /* 0xfffffffc00fc7947 */ /* 0x000fc0000383ffff */
[----:B------:R-:W-:-:S00]  /*9af0*/  NOP ;  /* 0x0000000000007918 */ /* 0x000fc00000000000 */
        /* <DEDUP_REMOVED lines=8> */
.L_x_194:


//--------------------- .nv.global.init           --------------------------
	.section	.nv.global.init,"aw",@progbits
.nv.global.init:
	.type		$str$27,@object
	.size		$str$27,($str$28 - $str$27)
$str$27:
        /*0000*/ 	.byte	0x28, 0x61, 0x64, 0x64, 0x72, 0x65, 0x73, 0x73, 0x20, 0x26, 0x20, 0x6d, 0x61, 0x73, 0x6b, 0x29
        /*0010*/ 	.byte	0x20, 0x3d, 0x3d, 0x20, 0x30, 0x00
	.type		$str$28,@object
	.size		$str$28,($str$26 - $str$28)
$str$28:
        /*0016*/ 	.byte	0x2f, 0x74, 0x6d, 0x70, 0x2f, 0x63, 0x75, 0x74, 0x6c, 0x61, 0x73, 0x73, 0x5f, 0x73, 0x77, 0x65
        /*0026*/ 	.byte	0x65, 0x70, 0x5f, 0x73, 0x72, 0x63, 0x2f, 0x69, 0x6e, 0x63, 0x6c, 0x75, 0x64, 0x65, 0x2f, 0x63
        /*0036*/ 	.byte	0x75, 0x74, 0x65, 0x2f, 0x70, 0x6f, 0x69, 0x6e, 0x74, 0x65, 0x72, 0x5f, 0x66, 0x6c, 0x61, 0x67
        /*0046*/ 	.byte	0x67, 0x65, 0x64, 0x2e, 0x68, 0x70, 0x70, 0x00
	.type		$str$26,@object
	.size		$str$26,($str$25 - $str$26)
$str$26:
        /*004e*/ 	.byte	0x2f, 0x74, 0x6d, 0x70, 0x2f, 0x63, 0x75, 0x74, 0x6c, 0x61, 0x73, 0x73, 0x5f, 0x73, 0x77, 0x65
        /*005e*/ 	.byte	0x65, 0x70, 0x5f, 0x73, 0x72, 0x63, 0x2f, 0x69, 0x6e, 0x63, 0x6c, 0x75, 0x64, 0x65, 0x2f, 0x63
        /*006e*/ 	.byte	0x75, 0x74, 0x65, 0x2f, 0x61, 0x74, 0x6f, 0x6d, 0x2f, 0x63, 0x6f, 0x70, 0x79, 0x5f, 0x74, 0x72
        /*007e*/ 	.byte	0x61, 0x69, 0x74, 0x73, 0x5f, 0x73, 0x6d, 0x31, 0x30, 0x30, 0x2e, 0x68, 0x70, 0x70, 0x00
	.type		$str$25,@object
	.size		$str$25,(__unnamed_1 - $str$25)
$str$25:
        /*008d*/ 	.byte	0x28, 0x28, 0x75, 0x69, 0x6e, 0x74, 0x33, 0x32, 0x5f, 0x74, 0x28, 0x74, 0x68, 0x72, 0x65, 0x61
        /*009d*/ 	.byte	0x64, 0x49, 0x64, 0x78, 0x2e, 0x78, 0x29, 0x20, 0x2f, 0x20, 0x33, 0x32, 0x29, 0x20, 0x25, 0x20
        /*00ad*/ 	.byte	0x34, 0x29, 0x20, 0x3d, 0x3d, 0x20, 0x28, 0x28, 0x28, 0x74, 0x6d, 0x65, 0x6d, 0x5f, 0x61, 0x64
        /*00bd*/ 	.byte	0x64, 0x72, 0x20, 0x3e, 0x3e, 0x20, 0x31, 0x36, 0x29, 0x20, 0x2f, 0x20, 0x33, 0x32, 0x29, 0x20
        /*00cd*/ 	.byte	0x25, 0x20, 0x34, 0x29, 0x00
	.type		__unnamed_1,@object
	.size		__unnamed_1,(__unnamed_2 - __unnamed_1)
__unnamed_1:
        /*00d2*/ 	.byte	0x61, 0x75, 0x74, 0x6f, 0x20, 0x63, 0x75, 0x74, 0x65, 0x3a, 0x3a, 0x61, 0x73, 0x5f, 0x70, 0x6f
        /* <DEDUP_REMOVED lines=24> */
        /*0262*/ 	.byte	0x34, 0x38, 0x3e, 0x3e, 0x3e, 0x3e, 0x5d, 0x00
	.type		__unnamed_2,@object
	.size		__unnamed_2,(.L_2 - __unnamed_2)
__unnamed_2:
        /* <DEDUP_REMOVED lines=40> */
        /*04ea*/ 	.byte	0x3a, 0x3a, 0x43, 0x3c, 0x30, 0x3e, 0x3e, 0x3e, 0x3e, 0x5d, 0x00
.L_2:


//--------------------- .nv.shared._ZN7cutlass13device_kernelINS_4gemm6kernel13GemmUniversalIN4cute5tupleIJiiiiEEENS1_10collective13CollectiveMmaINS1_35MainloopSm100TmaUmmaWarpSpecializedILi3ELi2ELi4ENS5_IJNS4_1CILi4EEENSA_ILi1EEESC_EEEEENS5_IJNSA_ILi128EEESF_NSA_ILi64EEEEEENS_6half_tENS5_IJSC_llEEESI_NS5_IJlSC_lEEENS4_8TiledMMAINS4_8MMA_AtomIJNS4_26SM100_MMA_F16BF16_2x1SM_SSISI_SI_fLi128ELi128ELNS4_4UMMA5MajorE1ELSP_0ELNSO_7ScaleInE0ELSQ_0EEEEEENS4_6LayoutINS5_IJSC_SC_SC_EEENS5_IJNSA_ILi0EEESV_SV_EEEEENS5_IJNS4_10UnderscoreESY_SY_EEEEENS4_18SM100_TMA_2SM_LOADENS4_14ComposedLayoutINS4_7SwizzleILi3ELi4ELi3EEENS4_18smem_ptr_flag_bitsILi16EEENST_INS5_IJSG_NSA_ILi8EEEEEENS5_IJSC_SG_EEEEEEEvNS4_8identityENS4_28SM100_TMA_2SM_LOAD_MULTICASTENS12_IS14_S16_NST_INS5_IJS17_SG_EEENS5_IJSG_SC_EEEEEEEvS1C_EENS_8epilogue10collective18CollectiveEpilogueINS1J_23Sm100TmaWarpSpecializedILi4ELi2ELi16ELb1ELb0EEEJNS5_IJSG_SF_SG_EEENS5_IJNST_ISG_SC_EENST_INS5_IJNSA_ILi16EEENSA_ILi2EEEEEES19_EEEEESI_SK_SI_SK_NS1J_6fusion15FusionCallbacksIS1N_NS1V_17LinearCombinationISI_fSI_fLNS_15FloatRoundStyleE2EEES1O_S1U_JEEENS4_5SM1004TMEM4LOAD26SM100_TMEM_LOAD_32dp32b16xENS4_13SM90_TMA_LOADENS12_INS13_ILi1ELi4ELi3EEES16_NST_INS5_IJS17_S1Q_EEENS5_IJS1Q_SC_EEEEEEENS4_39AutoVectorizingCopyWithAssumedAlignmentILi128EEENS4_14SM90_TMA_STOREES2A_S2C_S2C_EEEvvEEEEvNT_6ParamsE --------------------------
	.section	.nv.shared._ZN7cutlass13device_kernelINS_4gemm6kernel13GemmUniversalIN4cute5tupleIJiiiiEEENS1_10collective13CollectiveMmaINS1_35MainloopSm100TmaUmmaWarpSpecializedILi3ELi2ELi4ENS5_IJNS4_1CILi4EEENSA_ILi1EEESC_EEEEENS5_IJNSA_ILi128EEESF_NSA_ILi64EEEEEENS_6half_tENS5_IJSC_llEEESI_NS5_IJlSC_lEEENS4_8TiledMMAINS4_8MMA_AtomIJNS4_26SM100_MMA_F16BF16_2x1SM_SSISI_SI_fLi128ELi128ELNS4_4UMMA5MajorE1ELSP_0ELNSO_7ScaleInE0ELSQ_0EEEEEENS4_6LayoutINS5_IJSC_SC_SC_EEENS5_IJNSA_ILi0EEESV_SV_EEEEENS5_IJNS4_10UnderscoreESY_SY_EEEEENS4_18SM100_TMA_2SM_LOADENS4_14ComposedLayoutINS4_7SwizzleILi3ELi4ELi3EEENS4_18smem_ptr_flag_bitsILi16EEENST_INS5_IJSG_NSA_ILi8EEEEEENS5_IJSC_SG_EEEEEEEvNS4_8identityENS4_28SM100_TMA_2SM_LOAD_MULTICASTENS12_IS14_S16_NST_INS5_IJS17_SG_EEENS5_IJSG_SC_EEEEEEEvS1C_EENS_8epilogue10collective18CollectiveEpilogueINS1J_23Sm100TmaWarpSpecializedILi4ELi2ELi16ELb1ELb0EEEJNS5_IJSG_SF_SG_EEENS5_IJNST_ISG_SC_EENST_INS5_IJNSA_ILi16EEENSA_ILi2EEEEEES19_EEEEESI_SK_SI_SK_NS1J_6fusion15FusionCallbacksIS1N_NS1V_17LinearCombinationISI_fSI_fLNS_15FloatRoundStyleE2EEES1O_S1U_JEEENS4_5SM1004TMEM4LOAD26SM100_TMEM_LOAD_32dp32b16xENS4_13SM90_TMA_LOADENS12_INS13_ILi1ELi4ELi3EEES16_NST_INS5_IJS17_S1Q_EEENS5_IJS1Q_SC_EEEEEEENS4_39AutoVectorizingCopyWithAssumedAlignmentILi128EEENS4_14SM90_TMA_STOREES2A_S2C_S2C_EEEvvEEEEvNT_6ParamsE,"aw",@nobits
	.sectionflags	@""
	.align	16
	.zero		1024


//--------------------- .nv.shared.reserved.0     --------------------------
	.section	.nv.shared.reserved.0,"aw",@nobits
	.weak		__nv_reservedSMEM_offset_0_alias
	.size		__nv_reservedSMEM_offset_0_alias, 0, 64
	.other		__nv_reservedSMEM_offset_0_alias,@"STO_CUDA_RESERVED_SHARED STV_DEFAULT"
__nv_reservedSMEM_offset_0_alias:
	.zero		0
.nv.shared.reserved.0:
	.zero		64
	.weak		__nv_reservedSMEM_tcgen05_partition
	.type		__nv_reservedSMEM_tcgen05_partition,@object
	.size		__nv_reservedSMEM_tcgen05_partition,(.L_0 - __nv_reservedSMEM_tcgen05_partition)
__nv_reservedSMEM_tcgen05_partition:
	.zero		32
.L_0:


//--------------------- .nv.global                --------------------------
	.section	.nv.global,"aw",@nobits
.nv.global:
	.type		_ZN40_INTERNAL_d078dfb4_4_k_cu_7b43fcde_375704cute1_E,@object
	.size		_ZN40_INTERNAL_d078dfb4_4_k_cu_7b43fcde_375704cute1_E,(_ZN40_INTERNAL_d078dfb4_4_k_cu_7b43fcde_375704cuda3std3__45__cpo6cbeginE - _ZN40_INTERNAL_d078dfb4_4_k_cu_7b43fcde_375704cute1_E)
_ZN40_INTERNAL_d078dfb4_4_k_cu_7b43fcde_375704cute1_E:
	.zero		1
	.type		_ZN40_INTERNAL_d078dfb4_4_k_cu_7b43fcde_375704cuda3std3__45__cpo6cbeginE,@object
	.size		_ZN40_INTERNAL_d078dfb4_4_k_cu_7b43fcde_375704cuda3std3__45__cpo6cbeginE,(_ZN40_INTERNAL_d078dfb4_4_k_cu_7b43fcde_375704cuda3std3__48in_placeE - _ZN40_INTERNAL_d078dfb4_4_k_cu_7b43fcde_375704cuda3std3__45__cpo6cbeginE)
_ZN40_INTERNAL_d078dfb4_4_k_cu_7b43fcde_375704cuda3std3__45__cpo6cbeginE:
	.zero		1
	.type		_ZN40_INTERNAL_d078dfb4_4_k_cu_7b43fcde_375704cuda3std3__48in_placeE,@object
	.size		_ZN40_INTERNAL_d078dfb4_4_k_cu_7b43fcde_375704cuda3std3__48in_placeE,(_ZN40_INTERNAL_d078dfb4_4_k_cu_7b43fcde_375704cuda3std6ranges3__45__cpo9iter_moveE - _ZN40_INTERNAL_d078dfb4_4_k_cu_7b43fcde_375704cuda3std3__48in_placeE)
_ZN40_INTERNAL_d078dfb4_4_k_cu_7b43fcde_375704cuda3std3__48in_placeE:
	.zero		1
	.type		_ZN40_INTERNAL_d078dfb4_4_k_cu_7b43fcde_375704cuda3std6ranges3__45__cpo9iter_moveE,@object
	.size		_ZN40_INTERNAL_d078dfb4_4_k_cu_7b43fcde_375704cuda3std6ranges3__45__cpo9iter_moveE,(_ZN40_INTERNAL_d078dfb4_4_k_cu_7b43fcde_375704cuda3std3__45__cpo5beginE - _ZN40_INTERNAL_d078dfb4_4_k_cu_7b43fcde_375704cuda3std6ranges3__45__cpo9iter_moveE)
_ZN40_INTERNAL_d078dfb4_4_k_cu_7b43fcde_375704cuda3std6ranges3__45__cpo9iter_moveE:
	.zero		1
	.type		_ZN40_INTERNAL_d078dfb4_4_k_cu_7b43fcde_375704cuda3std3__45__cpo5beginE,@object
	.size		_ZN40_INTERNAL_d078dfb4_4_k_cu_7b43fcde_375704cuda3std3__45__cpo5beginE,(_ZN40_INTERNAL_d078dfb4_4_k_cu_7b43fcde_375704cuda3std3__442_GLOBAL__N__d078dfb4_4_k_cu_7b43fcde_375706ignoreE - _ZN40_INTERNAL_d078dfb4_4_k_cu_7b43fcde_375704cuda3std3__45__cpo5beginE)
_ZN40_INTERNAL_d078dfb4_4_k_cu_7b43fcde_375704cuda3std3__45__cpo5beginE:
	.zero		1
	.type		_ZN40_INTERNAL_d078dfb4_4_k_cu_7b43fcde_375704cuda3std3__442_GLOBAL__N__d078dfb4_4_k_cu_7b43fcde_375706ignoreE,@object
	.size		_ZN40_INTERNAL_d078dfb4_4_k_cu_7b43fcde_375704cuda3std3__442_GLOBAL__N__d078dfb4_4_k_cu_7b43fcde_375706ignoreE,(_ZN40_INTERNAL_d078dfb4_4_k_cu_7b43fcde_375704cute7productE - _ZN40_INTERNAL_d078dfb4_4_k_cu_7b43fcde_375704cuda3std3__442_GLOBAL__N__d078dfb4_4_k_cu_7b43fcde_375706ignoreE)
_ZN40_INTERNAL_d078dfb4_4_k_cu_7b43fcde_375704cuda3std3__442_GLOBAL__N__d078dfb4_4_k_cu_7b43fcde_375706ignoreE:
	.zero		1
	.type		_ZN40_INTERNAL_d078dfb4_4_k_cu_7b43fcde_375704cute7productE,@object
	.size		_ZN40_INTERNAL_d078dfb4_4_k_cu_7b43fcde_375704cute7productE,(_ZN40_INTERNAL_d078dfb4_4_k_cu_7b43fcde_375704cuda3std3__45__cpo3endE - _ZN40_INTERNAL_d078dfb4_4_k_cu_7b43fcde_375704cute7productE)
_ZN40_INTERNAL_d078dfb4_4_k_cu_7b43fcde_375704cute7productE:
	.zero		1
	.type		_ZN40_INTERNAL_d078dfb4_4_k_cu_7b43fcde_375704cuda3std3__45__cpo3endE,@object
	.size		_ZN40_INTERNAL_d078dfb4_4_k_cu_7b43fcde_375704cuda3std3__45__cpo3endE,(_ZN40_INTERNAL_d078dfb4_4_k_cu_7b43fcde_375704cuda3std3__419piecewise_constructE - _ZN40_INTERNAL_d078dfb4_4_k_cu_7b43fcde_375704cuda3std3__45__cpo3endE)
_ZN40_INTERNAL_d078dfb4_4_k_cu_7b43fcde_375704cuda3std3__45__cpo3endE:
	.zero		1
	.type		_ZN40_INTERNAL_d078dfb4_4_k_cu_7b43fcde_375704cuda3std3__419piecewise_constructE,@object
	.size		_ZN40_INTERNAL_d078dfb4_4_k_cu_7b43fcde_375704cuda3std3__419piecewise_constructE,(_ZN40_INTERNAL_d078dfb4_4_k_cu_7b43fcde_375704cuda3std3__45__cpo4cendE - _ZN40_INTERNAL_d078dfb4_4_k_cu_7b43fcde_375704cuda3std3__419piecewise_constructE)
_ZN40_INTERNAL_d078dfb4_4_k_cu_7b43fcde_375704cuda3std3__419piecewise_constructE:
	.zero		1
	.type		_ZN40_INTERNAL_d078dfb4_4_k_cu_7b43fcde_375704cuda3std3__45__cpo4cendE,@object
	.size		_ZN40_INTERNAL_d078dfb4_4_k_cu_7b43fcde_375704cuda3std3__45__cpo4cendE,(_ZN40_INTERNAL_d078dfb4_4_k_cu_7b43fcde_375704cuda3std6ranges3__45__cpo4swapE - _ZN40_INTERNAL_d078dfb4_4_k_cu_7b43fcde_375704cuda3std3__45__cpo4cendE)
_ZN40_INTERNAL_d078dfb4_4_k_cu_7b43fcde_375704cuda3std3__45__cpo4cendE:
	.zero		1
	.type		_ZN40_INTERNAL_d078dfb4_4_k_cu_7b43fcde_375704cuda3std6ranges3__45__cpo4swapE,@object
	.size		_ZN40_INTERNAL_d078dfb4_4_k_cu_7b43fcde_375704cuda3std6ranges3__45__cpo4swapE,(.L_10 - _ZN40_INTERNAL_d078dfb4_4_k_cu_7b43fcde_375704cuda3std6ranges3__45__cpo4swapE)
_ZN40_INTERNAL_d078dfb4_4_k_cu_7b43fcde_375704cuda3std6ranges3__45__cpo4swapE:
	.zero		1
.L_10:


//--------------------- .nv.constant0._ZN7cutlass13device_kernelINS_4gemm6kernel13GemmUniversalIN4cute5tupleIJiiiiEEENS1_10collective13CollectiveMmaINS1_35MainloopSm100TmaUmmaWarpSpecializedILi3ELi2ELi4ENS5_IJNS4_1CILi4EEENSA_ILi1EEESC_EEEEENS5_IJNSA_ILi128EEESF_NSA_ILi64EEEEEENS_6half_tENS5_IJSC_llEEESI_NS5_IJlSC_lEEENS4_8TiledMMAINS4_8MMA_AtomIJNS4_26SM100_MMA_F16BF16_2x1SM_SSISI_SI_fLi128ELi128ELNS4_4UMMA5MajorE1ELSP_0ELNSO_7ScaleInE0ELSQ_0EEEEEENS4_6LayoutINS5_IJSC_SC_SC_EEENS5_IJNSA_ILi0EEESV_SV_EEEEENS5_IJNS4_10UnderscoreESY_SY_EEEEENS4_18SM100_TMA_2SM_LOADENS4_14ComposedLayoutINS4_7SwizzleILi3ELi4ELi3EEENS4_18smem_ptr_flag_bitsILi16EEENST_INS5_IJSG_NSA_ILi8EEEEEENS5_IJSC_SG_EEEEEEEvNS4_8identityENS4_28SM100_TMA_2SM_LOAD_MULTICASTENS12_IS14_S16_NST_INS5_IJS17_SG_EEENS5_IJSG_SC_EEEEEEEvS1C_EENS_8epilogue10collective18CollectiveEpilogueINS1J_23Sm100TmaWarpSpecializedILi4ELi2ELi16ELb1ELb0EEEJNS5_IJSG_SF_SG_EEENS5_IJNST_ISG_SC_EENST_INS5_IJNSA_ILi16EEENSA_ILi2EEEEEES19_EEEEESI_SK_SI_SK_NS1J_6fusion15FusionCallbacksIS1N_NS1V_17LinearCombinationISI_fSI_fLNS_15FloatRoundStyleE2EEES1O_S1U_JEEENS4_5SM1004TMEM4LOAD26SM100_TMEM_LOAD_32dp32b16xENS4_13SM90_TMA_LOADENS12_INS13_ILi1ELi4ELi3EEES16_NST_INS5_IJS17_S1Q_EEENS5_IJS1Q_SC_EEEEEEENS4_39AutoVectorizingCopyWithAssumedAlignmentILi128EEENS4_14SM90_TMA_STOREES2A_S2C_S2C_EEEvvEEEEvNT_6ParamsE --------------------------
	.section	.nv.constant0._ZN7cutlass13device_kernelINS_4gemm6kernel13GemmUniversalIN4cute5tupleIJiiiiEEENS1_10collective13CollectiveMmaINS1_35MainloopSm100TmaUmmaWarpSpecializedILi3ELi2ELi4ENS5_IJNS4_1CILi4EEENSA_ILi1EEESC_EEEEENS5_IJNSA_ILi128EEESF_NSA_ILi64EEEEEENS_6half_tENS5_IJSC_llEEESI_NS5_IJlSC_lEEENS4_8TiledMMAINS4_8MMA_AtomIJNS4_26SM100_MMA_F16BF16_2x1SM_SSISI_SI_fLi128ELi128ELNS4_4UMMA5MajorE1ELSP_0ELNSO_7ScaleInE0ELSQ_0EEEEEENS4_6LayoutINS5_IJSC_SC_SC_EEENS5_IJNSA_ILi0EEESV_SV_EEEEENS5_IJNS4_10UnderscoreESY_SY_EEEEENS4_18SM100_TMA_2SM_LOADENS4_14ComposedLayoutINS4_7SwizzleILi3ELi4ELi3EEENS4_18smem_ptr_flag_bitsILi16EEENST_INS5_IJSG_NSA_ILi8EEEEEENS5_IJSC_SG_EEEEEEEvNS4_8identityENS4_28SM100_TMA_2SM_LOAD_MULTICASTENS12_IS14_S16_NST_INS5_IJS17_SG_EEENS5_IJSG_SC_EEEEEEEvS1C_EENS_8epilogue10collective18CollectiveEpilogueINS1J_23Sm100TmaWarpSpecializedILi4ELi2ELi16ELb1ELb0EEEJNS5_IJSG_SF_SG_EEENS5_IJNST_ISG_SC_EENST_INS5_IJNSA_ILi16EEENSA_ILi2EEEEEES19_EEEEESI_SK_SI_SK_NS1J_6fusion15FusionCallbacksIS1N_NS1V_17LinearCombinationISI_fSI_fLNS_15FloatRoundStyleE2EEES1O_S1U_JEEENS4_5SM1004TMEM4LOAD26SM100_TMEM_LOAD_32dp32b16xENS4_13SM90_TMA_LOADENS12_INS13_ILi1ELi4ELi3EEES16_NST_INS5_IJS17_S1Q_EEENS5_IJS1Q_SC_EEEEEEENS4_39AutoVectorizingCopyWithAssumedAlignmentILi128EEENS4_14SM90_TMA_STOREES2A_S2C_S2C_EEEvvEEEEvNT_6ParamsE,"a",@progbits
	.sectionflags	@""
	.align	4
.nv.constant0._ZN7cutlass13device_kernelINS_4gemm6kernel13GemmUniversalIN4cute5tupleIJiiiiEEENS1_10collective13CollectiveMmaINS1_35MainloopSm100TmaUmmaWarpSpecializedILi3ELi2ELi4ENS5_IJNS4_1CILi4EEENSA_ILi1EEESC_EEEEENS5_IJNSA_ILi128EEESF_NSA_ILi64EEEEEENS_6half_tENS5_IJSC_llEEESI_NS5_IJlSC_lEEENS4_8TiledMMAINS4_8MMA_AtomIJNS4_26SM100_MMA_F16BF16_2x1SM_SSISI_SI_fLi128ELi128ELNS4_4UMMA5MajorE1ELSP_0ELNSO_7ScaleInE0ELSQ_0EEEEEENS4_6LayoutINS5_IJSC_SC_SC_EEENS5_IJNSA_ILi0EEESV_SV_EEEEENS5_IJNS4_10UnderscoreESY_SY_EEEEENS4_18SM100_TMA_2SM_LOADENS4_14ComposedLayoutINS4_7SwizzleILi3ELi4ELi3EEENS4_18smem_ptr_flag_bitsILi16EEENST_INS5_IJSG_NSA_ILi8EEEEEENS5_IJSC_SG_EEEEEEEvNS4_8identityENS4_28SM100_TMA_2SM_LOAD_MULTICASTENS12_IS14_S16_NST_INS5_IJS17_SG_EEENS5_IJSG_SC_EEEEEEEvS1C_EENS_8epilogue10collective18CollectiveEpilogueINS1J_23Sm100TmaWarpSpecializedILi4ELi2ELi16ELb1ELb0EEEJNS5_IJSG_SF_SG_EEENS5_IJNST_ISG_SC_EENST_INS5_IJNSA_ILi16EEENSA_ILi2EEEEEES19_EEEEESI_SK_SI_SK_NS1J_6fusion15FusionCallbacksIS1N_NS1V_17LinearCombinationISI_fSI_fLNS_15FloatRoundStyleE2EEES1O_S1U_JEEENS4_5SM1004TMEM4LOAD26SM100_TMEM_LOAD_32dp32b16xENS4_13SM90_TMA_LOADENS12_INS13_ILi1ELi4ELi3EEES16_NST_INS5_IJS17_S1Q_EEENS5_IJS1Q_SC_EEEEEEENS4_39AutoVectorizingCopyWithAssumedAlignmentILi128EEENS4_14SM90_TMA_STOREES2A_S2C_S2C_EEEvvEEEEvNT_6ParamsE:
	.zero		2944


//--------------------- SYMBOLS --------------------------

	.type		.nv.reservedSmem.offset0,@object
	.size		.nv.reservedSmem.offset0,0x4
	.type		.nv.reservedSmem.cap,@object
	.size		.nv.reservedSmem.cap,0x4
	.type		__assertfail,@function
